//
// Generated by NVIDIA NVVM Compiler
//
// Compiler Build ID: CL-36424714
// Cuda compilation tools, release 13.0, V13.0.88
// Based on NVVM 20.0.0
//

.version 9.0
.target sm_100
.address_size 64

	// .globl	_Z14matrixmult_Q_KPdS_S_

.visible .entry _Z14matrixmult_Q_KPdS_S_(
	.param .u64 .ptr .align 1 _Z14matrixmult_Q_KPdS_S__param_0,
	.param .u64 .ptr .align 1 _Z14matrixmult_Q_KPdS_S__param_1,
	.param .u64 .ptr .align 1 _Z14matrixmult_Q_KPdS_S__param_2
)
{
	.reg .pred 	%p<7>;
	.reg .b32 	%r<27>;
	.reg .b32 	%f<3>;
	.reg .b64 	%rd<13>;
	.reg .b64 	%fd<121>;

	ld.param.u64 	%rd1, [_Z14matrixmult_Q_KPdS_S__param_0];
	ld.param.u64 	%rd2, [_Z14matrixmult_Q_KPdS_S__param_1];
	ld.param.u64 	%rd3, [_Z14matrixmult_Q_KPdS_S__param_2];
	mov.u32 	%r6, %ctaid.x;
	mov.u32 	%r7, %ntid.x;
	mov.u32 	%r8, %tid.x;
	mad.lo.s32 	%r1, %r6, %r7, %r8;
	mov.u32 	%r9, %ctaid.y;
	mov.u32 	%r10, %ntid.y;
	mov.u32 	%r11, %tid.y;
	mad.lo.s32 	%r12, %r9, %r10, %r11;
	setp.gt.s32 	%p1, %r1, 195;
	setp.gt.u32 	%p2, %r12, 195;
	or.pred  	%p3, %p1, %p2;
	@%p3 bra 	$L__BB0_5;
	cvta.to.global.u64 	%rd4, %rd1;
	cvta.to.global.u64 	%rd5, %rd2;
	shl.b32 	%r13, %r1, 5;
	mul.wide.s32 	%rd6, %r13, 8;
	add.s64 	%rd7, %rd4, %rd6;
	ld.global.f64 	%fd6, [%rd7];
	mul.wide.u32 	%rd8, %r12, 8;
	add.s64 	%rd9, %rd5, %rd8;
	ld.global.f64 	%fd7, [%rd9];
	fma.rn.f64 	%fd8, %fd6, %fd7, 0d0000000000000000;
	ld.global.f64 	%fd9, [%rd7+8];
	ld.global.f64 	%fd10, [%rd9+1568];
	fma.rn.f64 	%fd11, %fd9, %fd10, %fd8;
	ld.global.f64 	%fd12, [%rd7+16];
	ld.global.f64 	%fd13, [%rd9+3136];
	fma.rn.f64 	%fd14, %fd12, %fd13, %fd11;
	ld.global.f64 	%fd15, [%rd7+24];
	ld.global.f64 	%fd16, [%rd9+4704];
	fma.rn.f64 	%fd17, %fd15, %fd16, %fd14;
	ld.global.f64 	%fd18, [%rd7+32];
	ld.global.f64 	%fd19, [%rd9+6272];
	fma.rn.f64 	%fd20, %fd18, %fd19, %fd17;
	ld.global.f64 	%fd21, [%rd7+40];
	ld.global.f64 	%fd22, [%rd9+7840];
	fma.rn.f64 	%fd23, %fd21, %fd22, %fd20;
	ld.global.f64 	%fd24, [%rd7+48];
	ld.global.f64 	%fd25, [%rd9+9408];
	fma.rn.f64 	%fd26, %fd24, %fd25, %fd23;
	ld.global.f64 	%fd27, [%rd7+56];
	ld.global.f64 	%fd28, [%rd9+10976];
	fma.rn.f64 	%fd29, %fd27, %fd28, %fd26;
	ld.global.f64 	%fd30, [%rd7+64];
	ld.global.f64 	%fd31, [%rd9+12544];
	fma.rn.f64 	%fd32, %fd30, %fd31, %fd29;
	ld.global.f64 	%fd33, [%rd7+72];
	ld.global.f64 	%fd34, [%rd9+14112];
	fma.rn.f64 	%fd35, %fd33, %fd34, %fd32;
	ld.global.f64 	%fd36, [%rd7+80];
	ld.global.f64 	%fd37, [%rd9+15680];
	fma.rn.f64 	%fd38, %fd36, %fd37, %fd35;
	ld.global.f64 	%fd39, [%rd7+88];
	ld.global.f64 	%fd40, [%rd9+17248];
	fma.rn.f64 	%fd41, %fd39, %fd40, %fd38;
	ld.global.f64 	%fd42, [%rd7+96];
	ld.global.f64 	%fd43, [%rd9+18816];
	fma.rn.f64 	%fd44, %fd42, %fd43, %fd41;
	ld.global.f64 	%fd45, [%rd7+104];
	ld.global.f64 	%fd46, [%rd9+20384];
	fma.rn.f64 	%fd47, %fd45, %fd46, %fd44;
	ld.global.f64 	%fd48, [%rd7+112];
	ld.global.f64 	%fd49, [%rd9+21952];
	fma.rn.f64 	%fd50, %fd48, %fd49, %fd47;
	ld.global.f64 	%fd51, [%rd7+120];
	ld.global.f64 	%fd52, [%rd9+23520];
	fma.rn.f64 	%fd53, %fd51, %fd52, %fd50;
	ld.global.f64 	%fd54, [%rd7+128];
	ld.global.f64 	%fd55, [%rd9+25088];
	fma.rn.f64 	%fd56, %fd54, %fd55, %fd53;
	ld.global.f64 	%fd57, [%rd7+136];
	ld.global.f64 	%fd58, [%rd9+26656];
	fma.rn.f64 	%fd59, %fd57, %fd58, %fd56;
	ld.global.f64 	%fd60, [%rd7+144];
	ld.global.f64 	%fd61, [%rd9+28224];
	fma.rn.f64 	%fd62, %fd60, %fd61, %fd59;
	ld.global.f64 	%fd63, [%rd7+152];
	ld.global.f64 	%fd64, [%rd9+29792];
	fma.rn.f64 	%fd65, %fd63, %fd64, %fd62;
	ld.global.f64 	%fd66, [%rd7+160];
	ld.global.f64 	%fd67, [%rd9+31360];
	fma.rn.f64 	%fd68, %fd66, %fd67, %fd65;
	ld.global.f64 	%fd69, [%rd7+168];
	ld.global.f64 	%fd70, [%rd9+32928];
	fma.rn.f64 	%fd71, %fd69, %fd70, %fd68;
	ld.global.f64 	%fd72, [%rd7+176];
	ld.global.f64 	%fd73, [%rd9+34496];
	fma.rn.f64 	%fd74, %fd72, %fd73, %fd71;
	ld.global.f64 	%fd75, [%rd7+184];
	ld.global.f64 	%fd76, [%rd9+36064];
	fma.rn.f64 	%fd77, %fd75, %fd76, %fd74;
	ld.global.f64 	%fd78, [%rd7+192];
	ld.global.f64 	%fd79, [%rd9+37632];
	fma.rn.f64 	%fd80, %fd78, %fd79, %fd77;
	ld.global.f64 	%fd81, [%rd7+200];
	ld.global.f64 	%fd82, [%rd9+39200];
	fma.rn.f64 	%fd83, %fd81, %fd82, %fd80;
	ld.global.f64 	%fd84, [%rd7+208];
	ld.global.f64 	%fd85, [%rd9+40768];
	fma.rn.f64 	%fd86, %fd84, %fd85, %fd83;
	ld.global.f64 	%fd87, [%rd7+216];
	ld.global.f64 	%fd88, [%rd9+42336];
	fma.rn.f64 	%fd89, %fd87, %fd88, %fd86;
	ld.global.f64 	%fd90, [%rd7+224];
	ld.global.f64 	%fd91, [%rd9+43904];
	fma.rn.f64 	%fd92, %fd90, %fd91, %fd89;
	ld.global.f64 	%fd93, [%rd7+232];
	ld.global.f64 	%fd94, [%rd9+45472];
	fma.rn.f64 	%fd95, %fd93, %fd94, %fd92;
	ld.global.f64 	%fd96, [%rd7+240];
	ld.global.f64 	%fd97, [%rd9+47040];
	fma.rn.f64 	%fd98, %fd96, %fd97, %fd95;
	ld.global.f64 	%fd99, [%rd7+248];
	ld.global.f64 	%fd100, [%rd9+48608];
	fma.rn.f64 	%fd1, %fd99, %fd100, %fd98;
	fma.rn.f64 	%fd101, %fd1, 0d3FF71547652B82FE, 0d4338000000000000;
	{
	.reg .b32 %temp; 
	mov.b64 	{%r3, %temp}, %fd101;
	}
	mov.f64 	%fd102, 0dC338000000000000;
	add.rn.f64 	%fd103, %fd101, %fd102;
	fma.rn.f64 	%fd104, %fd103, 0dBFE62E42FEFA39EF, %fd1;
	fma.rn.f64 	%fd105, %fd103, 0dBC7ABC9E3B39803F, %fd104;
	fma.rn.f64 	%fd106, %fd105, 0d3E5ADE1569CE2BDF, 0d3E928AF3FCA213EA;
	fma.rn.f64 	%fd107, %fd106, %fd105, 0d3EC71DEE62401315;
	fma.rn.f64 	%fd108, %fd107, %fd105, 0d3EFA01997C89EB71;
	fma.rn.f64 	%fd109, %fd108, %fd105, 0d3F2A01A014761F65;
	fma.rn.f64 	%fd110, %fd109, %fd105, 0d3F56C16C1852B7AF;
	fma.rn.f64 	%fd111, %fd110, %fd105, 0d3F81111111122322;
	fma.rn.f64 	%fd112, %fd111, %fd105, 0d3FA55555555502A1;
	fma.rn.f64 	%fd113, %fd112, %fd105, 0d3FC5555555555511;
	fma.rn.f64 	%fd114, %fd113, %fd105, 0d3FE000000000000B;
	fma.rn.f64 	%fd115, %fd114, %fd105, 0d3FF0000000000000;
	fma.rn.f64 	%fd116, %fd115, %fd105, 0d3FF0000000000000;
	{
	.reg .b32 %temp; 
	mov.b64 	{%r4, %temp}, %fd116;
	}
	{
	.reg .b32 %temp; 
	mov.b64 	{%temp, %r5}, %fd116;
	}
	shl.b32 	%r14, %r3, 20;
	add.s32 	%r15, %r14, %r5;
	mov.b64 	%fd120, {%r4, %r15};
	{
	.reg .b32 %temp; 
	mov.b64 	{%temp, %r16}, %fd1;
	}
	mov.b32 	%f2, %r16;
	abs.f32 	%f1, %f2;
	setp.lt.f32 	%p4, %f1, 0f4086232B;
	@%p4 bra 	$L__BB0_4;
	setp.lt.f64 	%p5, %fd1, 0d0000000000000000;
	add.f64 	%fd117, %fd1, 0d7FF0000000000000;
	selp.f64 	%fd120, 0d0000000000000000, %fd117, %p5;
	setp.geu.f32 	%p6, %f1, 0f40874800;
	@%p6 bra 	$L__BB0_4;
	shr.u32 	%r17, %r3, 31;
	add.s32 	%r18, %r3, %r17;
	shr.s32 	%r19, %r18, 1;
	shl.b32 	%r20, %r19, 20;
	add.s32 	%r21, %r5, %r20;
	mov.b64 	%fd118, {%r4, %r21};
	sub.s32 	%r22, %r3, %r19;
	shl.b32 	%r23, %r22, 20;
	add.s32 	%r24, %r23, 1072693248;
	mov.b32 	%r25, 0;
	mov.b64 	%fd119, {%r25, %r24};
	mul.f64 	%fd120, %fd119, %fd118;
$L__BB0_4:
	mad.lo.s32 	%r26, %r1, 196, %r12;
	cvta.to.global.u64 	%rd10, %rd3;
	mul.wide.s32 	%rd11, %r26, 8;
	add.s64 	%rd12, %rd10, %rd11;
	st.global.f64 	[%rd12], %fd120;
$L__BB0_5:
	ret;

}
	// .globl	_Z7softmaxPdS_
.visible .entry _Z7softmaxPdS_(
	.param .u64 .ptr .align 1 _Z7softmaxPdS__param_0,
	.param .u64 .ptr .align 1 _Z7softmaxPdS__param_1
)
{
	.reg .pred 	%p<2>;
	.reg .b32 	%r<18>;
	.reg .b64 	%rd<11>;
	.reg .b64 	%fd<14>;

	ld.param.u64 	%rd4, [_Z7softmaxPdS__param_0];
	ld.param.u64 	%rd3, [_Z7softmaxPdS__param_1];
	cvta.to.global.u64 	%rd1, %rd4;
	mov.u32 	%r7, %ctaid.x;
	mov.u32 	%r8, %ntid.x;
	mov.u32 	%r9, %tid.x;
	mad.lo.s32 	%r10, %r7, %r8, %r9;
	mul.lo.s32 	%r1, %r10, 196;
	add.s64 	%rd2, %rd1, 16;
	mov.f64 	%fd13, 0d0000000000000000;
	mov.b32 	%r17, 0;
	mov.u32 	%r16, %r1;
$L__BB1_1:
	mul.wide.s32 	%rd5, %r16, 8;
	add.s64 	%rd6, %rd2, %rd5;
	ld.global.f64 	%fd4, [%rd6+-16];
	add.f64 	%fd5, %fd13, %fd4;
	ld.global.f64 	%fd6, [%rd6+-8];
	add.f64 	%fd7, %fd5, %fd6;
	ld.global.f64 	%fd8, [%rd6];
	add.f64 	%fd9, %fd7, %fd8;
	ld.global.f64 	%fd10, [%rd6+8];
	add.f64 	%fd13, %fd9, %fd10;
	add.s32 	%r17, %r17, 4;
	add.s32 	%r16, %r16, 4;
	setp.ne.s32 	%p1, %r17, 196;
	@%p1 bra 	$L__BB1_1;
	cvta.to.global.u64 	%rd7, %rd3;
	mov.u32 	%r11, %tid.y;
	mov.u32 	%r12, %ntid.y;
	mov.u32 	%r13, %ctaid.y;
	mad.lo.s32 	%r14, %r13, %r12, %r11;
	add.s32 	%r15, %r14, %r1;
	mul.wide.s32 	%rd8, %r15, 8;
	add.s64 	%rd9, %rd1, %rd8;
	ld.global.f64 	%fd11, [%rd9];
	div.rn.f64 	%fd12, %fd11, %fd13;
	add.s64 	%rd10, %rd7, %rd8;
	st.global.f64 	[%rd10], %fd12;
	ret;

}
	// .globl	_Z15matrixmult_QK_VPdS_S_
.visible .entry _Z15matrixmult_QK_VPdS_S_(
	.param .u64 .ptr .align 1 _Z15matrixmult_QK_VPdS_S__param_0,
	.param .u64 .ptr .align 1 _Z15matrixmult_QK_VPdS_S__param_1,
	.param .u64 .ptr .align 1 _Z15matrixmult_QK_VPdS_S__param_2
)
{
	.reg .pred 	%p<5>;
	.reg .b32 	%r<23>;
	.reg .b64 	%rd<32>;
	.reg .b64 	%fd<16>;

	ld.param.u64 	%rd14, [_Z15matrixmult_QK_VPdS_S__param_0];
	ld.param.u64 	%rd15, [_Z15matrixmult_QK_VPdS_S__param_1];
	ld.param.u64 	%rd16, [_Z15matrixmult_QK_VPdS_S__param_2];
	mov.u32 	%r8, %ctaid.x;
	mov.u32 	%r9, %ntid.x;
	mov.u32 	%r10, %tid.x;
	mad.lo.s32 	%r1, %r8, %r9, %r10;
	mov.u32 	%r11, %ctaid.y;
	mov.u32 	%r12, %ntid.y;
	mov.u32 	%r13, %tid.y;
	mad.lo.s32 	%r14, %r11, %r12, %r13;
	setp.gt.s32 	%p1, %r1, 195;
	setp.gt.u32 	%p2, %r14, 31;
	or.pred  	%p3, %p1, %p2;
	@%p3 bra 	$L__BB2_4;
	cvta.to.global.u64 	%rd17, %rd15;
	mul.lo.s32 	%r21, %r1, 196;
	add.s32 	%r16, %r14, 32;
	mul.wide.u32 	%rd18, %r16, 8;
	add.s64 	%rd31, %rd17, %rd18;
	add.s32 	%r17, %r14, 64;
	mul.wide.u32 	%rd19, %r17, 8;
	add.s64 	%rd30, %rd17, %rd19;
	add.s32 	%r18, %r14, 96;
	mul.wide.u32 	%rd20, %r18, 8;
	add.s64 	%rd29, %rd17, %rd20;
	mul.wide.u32 	%rd21, %r14, 8;
	add.s64 	%rd28, %rd17, %rd21;
	cvta.to.global.u64 	%rd22, %rd14;
	add.s64 	%rd5, %rd22, 16;
	mov.f64 	%fd15, 0d0000000000000000;
	mov.b32 	%r22, 0;
$L__BB2_2:
	mul.wide.s32 	%rd23, %r21, 8;
	add.s64 	%rd24, %rd5, %rd23;
	ld.global.f64 	%fd4, [%rd24+-16];
	ld.global.f64 	%fd5, [%rd28];
	fma.rn.f64 	%fd6, %fd4, %fd5, %fd15;
	ld.global.f64 	%fd7, [%rd24+-8];
	ld.global.f64 	%fd8, [%rd31];
	fma.rn.f64 	%fd9, %fd7, %fd8, %fd6;
	ld.global.f64 	%fd10, [%rd24];
	ld.global.f64 	%fd11, [%rd30];
	fma.rn.f64 	%fd12, %fd10, %fd11, %fd9;
	ld.global.f64 	%fd13, [%rd24+8];
	ld.global.f64 	%fd14, [%rd29];
	fma.rn.f64 	%fd15, %fd13, %fd14, %fd12;
	add.s32 	%r22, %r22, 4;
	add.s64 	%rd31, %rd31, 1024;
	add.s64 	%rd30, %rd30, 1024;
	add.s64 	%rd29, %rd29, 1024;
	add.s64 	%rd28, %rd28, 1024;
	add.s32 	%r21, %r21, 4;
	setp.ne.s32 	%p4, %r22, 196;
	@%p4 bra 	$L__BB2_2;
	shl.b32 	%r19, %r1, 5;
	add.s32 	%r20, %r19, %r14;
	cvta.to.global.u64 	%rd25, %rd16;
	mul.wide.s32 	%rd26, %r20, 8;
	add.s64 	%rd27, %rd25, %rd26;
	st.global.f64 	[%rd27], %fd15;
$L__BB2_4:
	ret;

}


// ===== COMPILED SASS (sm_100) =====

	.target	sm_100

	.elftype	@"ET_EXEC"


//--------------------- .note.nv.tkinfo           --------------------------
	.section	.note.nv.tkinfo,"",@"SHT_NOTE"
	.sectionflags	@"SHF_NOTE_NV_TKINFO"
	.tkinfo
        /*0018*/ 	.word	0x00000002
        /*0030*/ 	.string	""
        /*0030*/ 	.string	"ptxas"
        /*0030*/ 	.string	"Cuda compilation tools, release 13.0, V13.0.88"
        /*0030*/ 	.string	"Build cuda_13.0.r13.0/compiler.36424714_0"
        /*0030*/ 	.string	"-arch sm_100 -m 64 "



//--------------------- .note.nv.cuinfo           --------------------------
	.section	.note.nv.cuinfo,"",@"SHT_NOTE"
	.sectionflags	@"SHF_NOTE_NV_CUINFO"
        /*0018*/ 	.short	0x0002
        /*001a*/ 	.short	0x0064
        /*001c*/ 	.short	0x0082
	.zero		2


//--------------------- .nv.info                  --------------------------
	.section	.nv.info,"",@"SHT_CUDA_INFO"
	.align	4


	//----- nvinfo : EIATTR_REGCOUNT
	.align		4
        /*0000*/ 	.byte	0x04, 0x2f
        /*0002*/ 	.short	(.L_1 - .L_0)
	.align		4
.L_0:
        /*0004*/ 	.word	index@(_Z14matrixmult_Q_KPdS_S_)
        /*0008*/ 	.word	0x00000020


	//----- nvinfo : EIATTR_FRAME_SIZE
	.align		4
.L_1:
        /*000c*/ 	.byte	0x04, 0x11
        /*000e*/ 	.short	(.L_3 - .L_2)
	.align		4
.L_2:
        /*0010*/ 	.word	index@(_Z14matrixmult_Q_KPdS_S_)
        /*0014*/ 	.word	0x00000000


	//----- nvinfo : EIATTR_REGCOUNT
	.align		4
.L_3:
        /*0018*/ 	.byte	0x04, 0x2f
        /*001a*/ 	.short	(.L_5 - .L_4)
	.align		4
.L_4:
        /*001c*/ 	.word	index@(_Z7softmaxPdS_)
        /*0020*/ 	.word	0x00000020


	//----- nvinfo : EIATTR_FRAME_SIZE
	.align		4
.L_5:
        /*0024*/ 	.byte	0x04, 0x11
        /*0026*/ 	.short	(.L_7 - .L_6)
	.align		4
.L_6:
        /*0028*/ 	.word	index@($__internal_0_$__cuda_sm20_div_rn_f64_full)
        /*002c*/ 	.word	0x00000000


	//----- nvinfo : EIATTR_FRAME_SIZE
	.align		4
.L_7:
        /*0030*/ 	.byte	0x04, 0x11
        /*0032*/ 	.short	(.L_9 - .L_8)
	.align		4
.L_8:
        /*0034*/ 	.word	index@(_Z7softmaxPdS_)
        /*0038*/ 	.word	0x00000000


	//----- nvinfo : EIATTR_REGCOUNT
	.align		4
.L_9:
        /*003c*/ 	.byte	0x04, 0x2f
        /*003e*/ 	.short	(.L_11 - .L_10)
	.align		4
.L_10:
        /*0040*/ 	.word	index@(_Z15matrixmult_QK_VPdS_S_)
        /*0044*/ 	.word	0x0000001e


	//----- nvinfo : EIATTR_FRAME_SIZE
	.align		4
.L_11:
        /*0048*/ 	.byte	0x04, 0x11
        /*004a*/ 	.short	(.L_13 - .L_12)
	.align		4
.L_12:
        /*004c*/ 	.word	index@(_Z15matrixmult_QK_VPdS_S_)
        /*0050*/ 	.word	0x00000000


	//----- nvinfo : EIATTR_MIN_STACK_SIZE
	.align		4
.L_13:
        /*0054*/ 	.byte	0x04, 0x12
        /*0056*/ 	.short	(.L_15 - .L_14)
	.align		4
.L_14:
        /*0058*/ 	.word	index@(_Z15matrixmult_QK_VPdS_S_)
        /*005c*/ 	.word	0x00000000


	//----- nvinfo : EIATTR_MIN_STACK_SIZE
	.align		4
.L_15:
        /*0060*/ 	.byte	0x04, 0x12
        /*0062*/ 	.short	(.L_17 - .L_16)
	.align		4
.L_16:
        /*0064*/ 	.word	index@(_Z7softmaxPdS_)
        /*0068*/ 	.word	0x00000000


	//----- nvinfo : EIATTR_MIN_STACK_SIZE
	.align		4
.L_17:
        /*006c*/ 	.byte	0x04, 0x12
        /*006e*/ 	.short	(.L_19 - .L_18)
	.align		4
.L_18:
        /*0070*/ 	.word	index@(_Z14matrixmult_Q_KPdS_S_)
        /*0074*/ 	.word	0x00000000
.L_19:


//--------------------- .nv.compat                --------------------------
	.section	.nv.compat,"",@"SHT_CUDA_COMPAT_INFO"
	.align	4
        /*0000*/ 	.byte	0x02, 0x09, 0x00, 0x00, 0x02, 0x02, 0x01, 0x00, 0x02, 0x05, 0x05, 0x00, 0x03, 0x07, 0x01, 0x01
        /*0010*/ 	.byte	0x02, 0x03, 0x00, 0x00, 0x02, 0x06, 0x01, 0x00, 0x04, 0x0b, 0x08, 0x00, 0x01, 0x00, 0x00, 0x00
        /*0020*/ 	.byte	0x00, 0x00, 0x00, 0x00


//--------------------- .nv.info._Z15matrixmult_QK_VPdS_S_ --------------------------
	.section	.nv.info._Z15matrixmult_QK_VPdS_S_,"",@"SHT_CUDA_INFO"
	.sectionflags	@""
	.align	4


	//----- nvinfo : EIATTR_CUDA_API_VERSION
	.align		4
        /*0000*/ 	.byte	0x04, 0x37
        /*0002*/ 	.short	(.L_21 - .L_20)
.L_20:
        /*0004*/ 	.word	0x00000082


	//----- nvinfo : EIATTR_KPARAM_INFO
	.align		4
.L_21:
        /*0008*/ 	.byte	0x04, 0x17
        /*000a*/ 	.short	(.L_23 - .L_22)
.L_22:
        /*000c*/ 	.word	0x00000000
        /*0010*/ 	.short	0x0002
        /*0012*/ 	.short	0x0010
        /*0014*/ 	.byte	0x00, 0xf5, 0x21, 0x00


	//----- nvinfo : EIATTR_KPARAM_INFO
	.align		4
.L_23:
        /*0018*/ 	.byte	0x04, 0x17
        /*001a*/ 	.short	(.L_25 - .L_24)
.L_24:
        /*001c*/ 	.word	0x00000000
        /*0020*/ 	.short	0x0001
        /*0022*/ 	.short	0x0008
        /*0024*/ 	.byte	0x00, 0xf5, 0x21, 0x00


	//----- nvinfo : EIATTR_KPARAM_INFO
	.align		4
.L_25:
        /*0028*/ 	.byte	0x04, 0x17
        /*002a*/ 	.short	(.L_27 - .L_26)
.L_26:
        /*002c*/ 	.word	0x00000000
        /*0030*/ 	.short	0x0000
        /*0032*/ 	.short	0x0000
        /*0034*/ 	.byte	0x00, 0xf5, 0x21, 0x00


	//----- nvinfo : EIATTR_SPARSE_MMA_MASK
	.align		4
.L_27:
        /*0038*/ 	.byte	0x03, 0x50
        /*003a*/ 	.short	0x0000


	//----- nvinfo : EIATTR_MAXREG_COUNT
	.align		4
        /*003c*/ 	.byte	0x03, 0x1b
        /*003e*/ 	.short	0x00ff


	//----- nvinfo : EIATTR_MERCURY_ISA_VERSION
	.align		4
        /*0040*/ 	.byte	0x03, 0x5f
        /*0042*/ 	.short	0x0101


	//----- nvinfo : EIATTR_VRC_CTA_INIT_COUNT
	.align		4
        /*0044*/ 	.byte	0x02, 0x4a
	.zero		1
	.zero		1


	//----- nvinfo : EIATTR_EXIT_INSTR_OFFSETS
	.align		4
        /*0048*/ 	.byte	0x04, 0x1c
        /*004a*/ 	.short	(.L_29 - .L_28)


	//   ....[0]....
.L_28:
        /*004c*/ 	.word	0x000000b0


	//   ....[1]....
        /*0050*/ 	.word	0x00000ec0


	//----- nvinfo : EIATTR_CBANK_PARAM_SIZE
	.align		4
.L_29:
        /*0054*/ 	.byte	0x03, 0x19
        /*0056*/ 	.short	0x0018


	//----- nvinfo : EIATTR_PARAM_CBANK
	.align		4
        /*0058*/ 	.byte	0x04, 0x0a
        /*005a*/ 	.short	(.L_31 - .L_30)
	.align		4
.L_30:
        /*005c*/ 	.word	index@(.nv.constant0._Z15matrixmult_QK_VPdS_S_)
        /*0060*/ 	.short	0x0380
        /*0062*/ 	.short	0x0018


	//----- nvinfo : EIATTR_SW_WAR
	.align		4
.L_31:
        /*0064*/ 	.byte	0x04, 0x36
        /*0066*/ 	.short	(.L_33 - .L_32)
.L_32:
        /*0068*/ 	.word	0x00000008
.L_33:


//--------------------- .nv.info._Z7softmaxPdS_   --------------------------
	.section	.nv.info._Z7softmaxPdS_,"",@"SHT_CUDA_INFO"
	.sectionflags	@""
	.align	4


	//----- nvinfo : EIATTR_CUDA_API_VERSION
	.align		4
        /*0000*/ 	.byte	0x04, 0x37
        /*0002*/ 	.short	(.L_35 - .L_34)
.L_34:
        /*0004*/ 	.word	0x00000082


	//----- nvinfo : EIATTR_KPARAM_INFO
	.align		4
.L_35:
        /*0008*/ 	.byte	0x04, 0x17
        /*000a*/ 	.short	(.L_37 - .L_36)
.L_36:
        /*000c*/ 	.word	0x00000000
        /*0010*/ 	.short	0x0001
        /*0012*/ 	.short	0x0008
        /*0014*/ 	.byte	0x00, 0xf5, 0x21, 0x00


	//----- nvinfo : EIATTR_KPARAM_INFO
	.align		4
.L_37:
        /*0018*/ 	.byte	0x04, 0x17
        /*001a*/ 	.short	(.L_39 - .L_38)
.L_38:
        /*001c*/ 	.word	0x00000000
        /*0020*/ 	.short	0x0000
        /*0022*/ 	.short	0x0000
        /*0024*/ 	.byte	0x00, 0xf5, 0x21, 0x00


	//----- nvinfo : EIATTR_SPARSE_MMA_MASK
	.align		4
.L_39:
        /*0028*/ 	.byte	0x03, 0x50
        /*002a*/ 	.short	0x0000


	//----- nvinfo : EIATTR_MAXREG_COUNT
	.align		4
        /*002c*/ 	.byte	0x03, 0x1b
        /*002e*/ 	.short	0x00ff


	//----- nvinfo : EIATTR_MERCURY_ISA_VERSION
	.align		4
        /*0030*/ 	.byte	0x03, 0x5f
        /*0032*/ 	.short	0x0101


	//----- nvinfo : EIATTR_VRC_CTA_INIT_COUNT
	.align		4
        /*0034*/ 	.byte	0x02, 0x4a
	.zero		1
	.zero		1


	//----- nvinfo : EIATTR_EXIT_INSTR_OFFSETS
	.align		4
        /*0038*/ 	.byte	0x04, 0x1c
        /*003a*/ 	.short	(.L_41 - .L_40)


	//   ....[0]....
.L_40:
        /*003c*/ 	.word	0x00002140


	//----- nvinfo : EIATTR_CRS_STACK_SIZE
	.align		4
.L_41:
        /*0040*/ 	.byte	0x04, 0x1e
        /*0042*/ 	.short	(.L_43 - .L_42)
.L_42:
        /*0044*/ 	.word	0x00000000


	//----- nvinfo : EIATTR_CBANK_PARAM_SIZE
	.align		4
.L_43:
        /*0048*/ 	.byte	0x03, 0x19
        /*004a*/ 	.short	0x0010


	//----- nvinfo : EIATTR_PARAM_CBANK
	.align		4
        /*004c*/ 	.byte	0x04, 0x0a
        /*004e*/ 	.short	(.L_45 - .L_44)
	.align		4
.L_44:
        /*0050*/ 	.word	index@(.nv.constant0._Z7softmaxPdS_)
        /*0054*/ 	.short	0x0380
        /*0056*/ 	.short	0x0010


	//----- nvinfo : EIATTR_SW_WAR
	.align		4
.L_45:
        /*0058*/ 	.byte	0x04, 0x36
        /*005a*/ 	.short	(.L_47 - .L_46)
.L_46:
        /*005c*/ 	.word	0x00000008
.L_47:


//--------------------- .nv.info._Z14matrixmult_Q_KPdS_S_ --------------------------
	.section	.nv.info._Z14matrixmult_Q_KPdS_S_,"",@"SHT_CUDA_INFO"
	.sectionflags	@""
	.align	4


	//----- nvinfo : EIATTR_CUDA_API_VERSION
	.align		4
        /*0000*/ 	.byte	0x04, 0x37
        /*0002*/ 	.short	(.L_49 - .L_48)
.L_48:
        /*0004*/ 	.word	0x00000082


	//----- nvinfo : EIATTR_KPARAM_INFO
	.align		4
.L_49:
        /*0008*/ 	.byte	0x04, 0x17
        /*000a*/ 	.short	(.L_51 - .L_50)
.L_50:
        /*000c*/ 	.word	0x00000000
        /*0010*/ 	.short	0x0002
        /*0012*/ 	.short	0x0010
        /*0014*/ 	.byte	0x00, 0xf5, 0x21, 0x00


	//----- nvinfo : EIATTR_KPARAM_INFO
	.align		4
.L_51:
        /*0018*/ 	.byte	0x04, 0x17
        /*001a*/ 	.short	(.L_53 - .L_52)
.L_52:
        /*001c*/ 	.word	0x00000000
        /*0020*/ 	.short	0x0001
        /*0022*/ 	.short	0x0008
        /*0024*/ 	.byte	0x00, 0xf5, 0x21, 0x00


	//----- nvinfo : EIATTR_KPARAM_INFO
	.align		4
.L_53:
        /*0028*/ 	.byte	0x04, 0x17
        /*002a*/ 	.short	(.L_55 - .L_54)
.L_54:
        /*002c*/ 	.word	0x00000000
        /*0030*/ 	.short	0x0000
        /*0032*/ 	.short	0x0000
        /*0034*/ 	.byte	0x00, 0xf5, 0x21, 0x00


	//----- nvinfo : EIATTR_SPARSE_MMA_MASK
	.align		4
.L_55:
        /*0038*/ 	.byte	0x03, 0x50
        /*003a*/ 	.short	0x0000


	//----- nvinfo : EIATTR_MAXREG_COUNT
	.align		4
        /*003c*/ 	.byte	0x03, 0x1b
        /*003e*/ 	.short	0x00ff


	//----- nvinfo : EIATTR_MERCURY_ISA_VERSION
	.align		4
        /*0040*/ 	.byte	0x03, 0x5f
        /*0042*/ 	.short	0x0101


	//----- nvinfo : EIATTR_VRC_CTA_INIT_COUNT
	.align		4
        /*0044*/ 	.byte	0x02, 0x4a
	.zero		1
	.zero		1


	//----- nvinfo : EIATTR_EXIT_INSTR_OFFSETS
	.align		4
        /*0048*/ 	.byte	0x04, 0x1c
        /*004a*/ 	.short	(.L_57 - .L_56)


	//   ....[0]....
.L_56:
        /*004c*/ 	.word	0x000000b0


	//   ....[1]....
        /*0050*/ 	.word	0x00000b10


	//----- nvinfo : EIATTR_CRS_STACK_SIZE
	.align		4
.L_57:
        /*0054*/ 	.byte	0x04, 0x1e
        /*0056*/ 	.short	(.L_59 - .L_58)
.L_58:
        /*0058*/ 	.word	0x00000000


	//----- nvinfo : EIATTR_CBANK_PARAM_SIZE
	.align		4
.L_59:
        /*005c*/ 	.byte	0x03, 0x19
        /*005e*/ 	.short	0x0018


	//----- nvinfo : EIATTR_PARAM_CBANK
	.align		4
        /*0060*/ 	.byte	0x04, 0x0a
        /*0062*/ 	.short	(.L_61 - .L_60)
	.align		4
.L_60:
        /*0064*/ 	.word	index@(.nv.constant0._Z14matrixmult_Q_KPdS_S_)
        /*0068*/ 	.short	0x0380
        /*006a*/ 	.short	0x0018


	//----- nvinfo : EIATTR_SW_WAR
	.align		4
.L_61:
        /*006c*/ 	.byte	0x04, 0x36
        /*006e*/ 	.short	(.L_63 - .L_62)
.L_62:
        /*0070*/ 	.word	0x00000008
.L_63:


//--------------------- .nv.callgraph             --------------------------
	.section	.nv.callgraph,"",@"SHT_CUDA_CALLGRAPH"
	.align	4
	.sectionentsize	8
	.align		4
        /*0000*/ 	.word	0x00000000
	.align		4
        /*0004*/ 	.word	0xffffffff
	.align		4
        /*0008*/ 	.word	0x00000000
	.align		4
        /*000c*/ 	.word	0xfffffffe
	.align		4
        /*0010*/ 	.word	0x00000000
	.align		4
        /*0014*/ 	.word	0xfffffffd
	.align		4
        /*0018*/ 	.word	0x00000000
	.align		4
        /*001c*/ 	.word	0xfffffffc


//--------------------- .text._Z15matrixmult_QK_VPdS_S_ --------------------------
	.section	.text._Z15matrixmult_QK_VPdS_S_,"ax",@progbits
	.align	128
        .global         _Z15matrixmult_QK_VPdS_S_
        .type           _Z15matrixmult_QK_VPdS_S_,@function
        .size           _Z15matrixmult_QK_VPdS_S_,(.L_x_14 - _Z15matrixmult_QK_VPdS_S_)
        .other          _Z15matrixmult_QK_VPdS_S_,@"STO_CUDA_ENTRY STV_DEFAULT"
_Z15matrixmult_QK_VPdS_S_:
.text._Z15matrixmult_QK_VPdS_S_:
[----:B------:R-:W-:Y:S01]  /*0000*/  LDC R1, c[0x0][0x37c] ;  /* 0x0000df00ff017b82 */ /* 0x000fe20000000800 */
[----:B------:R-:W0:Y:S07]  /*0010*/  S2R R5, SR_TID.Y ;  /* 0x0000000000057919 */ /* 0x000e2e0000002200 */
[----:B------:R-:W1:Y:S01]  /*0020*/  LDC R3, c[0x0][0x360] ;  /* 0x0000d800ff037b82 */ /* 0x000e620000000800 */
[----:B------:R-:W1:Y:S07]  /*0030*/  S2R R2, SR_TID.X ;  /* 0x0000000000027919 */ /* 0x000e6e0000002100 */
[----:B------:R-:W0:Y:S08]  /*0040*/  S2UR UR5, SR_CTAID.Y ;  /* 0x00000000000579c3 */ /* 0x000e300000002600 */
[----:B------:R-:W0:Y:S08]  /*0050*/  LDC R0, c[0x0][0x364] ;  /* 0x0000d900ff007b82 */ /* 0x000e300000000800 */
[----:B------:R-:W1:Y:S01]  /*0060*/  S2UR UR4, SR_CTAID.X ;  /* 0x00000000000479c3 */ /* 0x000e620000002500 */
[----:B0-----:R-:W-:-:S05]  /*0070*/  IMAD R0, R0, UR5, R5 ;  /* 0x0000000500007c24 */ /* 0x001fca000f8e0205 */
[----:B------:R-:W-:Y:S01]  /*0080*/  ISETP.GT.U32.AND P0, PT, R0, 0x1f, PT ;  /* 0x0000001f0000780c */ /* 0x000fe20003f04070 */
[----:B-1----:R-:W-:-:S05]  /*0090*/  IMAD R3, R3, UR4, R2 ;  /* 0x0000000403037c24 */ /* 0x002fca000f8e0202 */
[----:B------:R-:W-:-:S13]  /*00a0*/  ISETP.GT.OR P0, PT, R3, 0xc3, P0 ;  /* 0x000000c30300780c */ /* 0x000fda0000704670 */
[----:B------:R-:W-:Y:S05]  /*00b0*/  @P0 EXIT ;  /* 0x000000000000094d */ /* 0x000fea0003800000 */
[----:B------:R-:W0:Y:S01]  /*00c0*/  LDCU.64 UR4, c[0x0][0x380] ;  /* 0x00007000ff0477ac */ /* 0x000e220008000a00 */
[----:B------:R-:W1:Y:S01]  /*00d0*/  LDC.64 R14, c[0x0][0x388] ;  /* 0x0000e200ff0e7b82 */ /* 0x000e620000000a00 */
[----:B------:R-:W-:Y:S01]  /*00e0*/  IMAD R11, R3, 0xc4, RZ ;  /* 0x000000c4030b7824 */ /* 0x000fe200078e02ff */
[----:B------:R-:W2:Y:S01]  /*00f0*/  LDCU.64 UR6, c[0x0][0x358] ;  /* 0x00006b00ff0677ac */ /* 0x000ea20008000a00 */
[----:B------:R-:W-:Y:S01]  /*0100*/  VIADD R5, R0, 0x20 ;  /* 0x0000002000057836 */ /* 0x000fe20000000000 */
[----:B0-----:R-:W-:-:S04]  /*0110*/  UIADD3 UR4, UP0, UPT, UR4, 0x10, URZ ;  /* 0x0000001004047890 */ /* 0x001fc8000ff1e0ff */
[----:B------:R-:W-:Y:S02]  /*0120*/  UIADD3.X UR5, UPT, UPT, URZ, UR5, URZ, UP0, !UPT ;  /* 0x00000005ff057290 */ /* 0x000fe400087fe4ff */
[----:B------:R-:W-:Y:S01]  /*0130*/  MOV R6, UR4 ;  /* 0x0000000400067c02 */ /* 0x000fe20008000f00 */
[----:B-1----:R-:W-:-:S03]  /*0140*/  IMAD.WIDE.U32 R8, R0, 0x8, R14 ;  /* 0x0000000800087825 */ /* 0x002fc600078e000e */
[----:B------:R-:W-:Y:S02]  /*0150*/  MOV R7, UR5 ;  /* 0x0000000500077c02 */ /* 0x000fe40008000f00 */
[----:B--2---:R-:W2:Y:S01]  /*0160*/  LDG.E.64 R12, desc[UR6][R8.64] ;  /* 0x00000006080c7981 */ /* 0x004ea2000c1e1b00 */
[----:B------:R-:W-:-:S05]  /*0170*/  IMAD.WIDE R26, R11, 0x8, R6 ;  /* 0x000000080b1a7825 */ /* 0x000fca00078e0206 */
[----:B------:R-:W2:Y:S01]  /*0180*/  LDG.E.64 R22, desc[UR6][R26.64+-0x10] ;  /* 0xfffff0061a167981 */ /* 0x000ea2000c1e1b00 */
[----:B------:R-:W-:-:S03]  /*0190*/  IMAD.WIDE.U32 R4, R5, 0x8, R14 ;  /* 0x0000000805047825 */ /* 0x000fc600078e000e */
[----:B------:R-:W3:Y:S04]  /*01a0*/  LDG.E.64 R20, desc[UR6][R26.64+-0x8] ;  /* 0xfffff8061a147981 */ /* 0x000ee8000c1e1b00 */
[----:B------:R-:W3:Y:S01]  /*01b0*/  LDG.E.64 R18, desc[UR6][R4.64] ;  /* 0x0000000604127981 */ /* 0x000ee2000c1e1b00 */
[C---:B------:R-:W-:Y:S02]  /*01c0*/  IADD3 R17, PT, PT, R0.reuse, 0x40, RZ ;  /* 0x0000004000117810 */ /* 0x040fe40007ffe0ff */
[----:B------:R-:W-:-:S03]  /*01d0*/  IADD3 R25, PT, PT, R0, 0x60, RZ ;  /* 0x0000006000197810 */ /* 0x000fc60007ffe0ff */
[----:B------:R-:W-:-:S04]  /*01e0*/  IMAD.WIDE.U32 R16, R17, 0x8, R14 ;  /* 0x0000000811107825 */ /* 0x000fc800078e000e */
[----:B------:R-:W-:Y:S01]  /*01f0*/  IMAD.WIDE.U32 R14, R25, 0x8, R14 ;  /* 0x00000008190e7825 */ /* 0x000fe200078e000e */
[----:B--2---:R-:W-:Y:S01]  /*0200*/  DFMA R24, R22, R12, RZ ;  /* 0x0000000c1618722b */ /* 0x004fe200000000ff */
[----:B------:R-:W2:Y:S04]  /*0210*/  LDG.E.64 R22, desc[UR6][R16.64] ;  /* 0x0000000610167981 */ /* 0x000ea8000c1e1b00 */
[----:B------:R-:W2:Y:S03]  /*0220*/  LDG.E.64 R12, desc[UR6][R26.64] ;  /* 0x000000061a0c7981 */ /* 0x000ea6000c1e1b00 */
[----:B---3--:R-:W-:Y:S01]  /*0230*/  DFMA R24, R20, R18, R24 ;  /* 0x000000121418722b */ /* 0x008fe20000000018 */
[----:B------:R-:W3:Y:S04]  /*0240*/  LDG.E.64 R18, desc[UR6][R14.64] ;  /* 0x000000060e127981 */ /* 0x000ee8000c1e1b00 */
[----:B------:R-:W3:Y:S01]  /*0250*/  LDG.E.64 R20, desc[UR6][R26.64+0x8] ;  /* 0x000008061a147981 */ /* 0x000ee2000c1e1b00 */
[----:B------:R-:W-:-:S02]  /*0260*/  IADD3 R10, P3, PT, R8, 0x400, RZ ;  /* 0x00000400080a7810 */ /* 0x000fc40007f7e0ff */
[----:B------:R-:W-:Y:S01]  /*0270*/  IADD3 R2, PT, PT, R11, 0x4, RZ ;  /* 0x000000040b027810 */ /* 0x000fe20007ffe0ff */
[----:B------:R-:W-:Y:S01]  /*0280*/  UMOV UR4, 0x4 ;  /* 0x0000000400047882 */ /* 0x000fe20000000000 */
[----:B--2---:R-:W-:Y:S01]  /*0290*/  DFMA R22, R12, R22, R24 ;  /* 0x000000160c16722b */ /* 0x004fe20000000018 */
[----:B------:R-:W-:Y:S02]  /*02a0*/  IADD3 R12, P0, PT, R4, 0x400, RZ ;  /* 0x00000400040c7810 */ /* 0x000fe40007f1e0ff */
[----:B------:R-:W-:Y:S02]  /*02b0*/  IADD3 R4, P2, PT, R14, 0x400, RZ ;  /* 0x000004000e047810 */ /* 0x000fe40007f5e0ff */
[----:B------:R-:W-:Y:S01]  /*02c0*/  IADD3 R24, P1, PT, R16, 0x400, RZ ;  /* 0x0000040010187810 */ /* 0x000fe20007f3e0ff */
[----:B------:R-:W-:Y:S02]  /*02d0*/  IMAD.X R13, RZ, RZ, R5, P0 ;  /* 0x000000ffff0d7224 */ /* 0x000fe400000e0605 */
[----:B---3--:R-:W-:Y:S01]  /*02e0*/  DFMA R18, R20, R18, R22 ;  /* 0x000000121412722b */ /* 0x008fe20000000016 */
[----:B------:R-:W-:Y:S01]  /*02f0*/  IADD3.X R5, PT, PT, RZ, R15, RZ, P2, !PT ;  /* 0x0000000fff057210 */ /* 0x000fe200017fe4ff */
[----:B------:R-:W-:Y:S01]  /*0300*/  IMAD.X R15, RZ, RZ, R9, P3 ;  /* 0x000000ffff0f7224 */ /* 0x000fe200018e0609 */
[----:B------:R-:W-:-:S08]  /*0310*/  IADD3.X R25, PT, PT, RZ, R17, RZ, P1, !PT ;  /* 0x00000011ff197210 */ /* 0x000fd00000ffe4ff */
.L_x_0:
[----:B------:R-:W-:Y:S01]  /*0320*/  IMAD.WIDE R8, R2, 0x8, R6 ;  /* 0x0000000802087825 */ /* 0x000fe200078e0206 */
[----:B------:R-:W-:Y:S01]  /*0330*/  MOV R11, R15 ;  /* 0x0000000f000b7202 */ /* 0x000fe20000000f00 */
[----:B------:R-:W2:Y:S04]  /*0340*/  LDG.E.64 R26, desc[UR6][R4.64] ;  /* 0x00000006041a7981 */ /* 0x000ea8000c1e1b00 */
[----:B------:R-:W3:Y:S04]  /*0350*/  LDG.E.64 R20, desc[UR6][R10.64] ;  /* 0x000000060a147981 */ /* 0x000ee8000c1e1b00 */
[----:B------:R-:W3:Y:S04]  /*0360*/  LDG.E.64 R22, desc[UR6][R8.64+-0x10] ;  /* 0xfffff00608167981 */ /* 0x000ee8000c1e1b00 */
[----:B------:R-:W4:Y:S04]  /*0370*/  LDG.E.64 R14, desc[UR6][R12.64] ;  /* 0x000000060c0e7981 */ /* 0x000f28000c1e1b00 */
[----:B------:R-:W4:Y:S01]  /*0380*/  LDG.E.64 R16, desc[UR6][R8.64+-0x8] ;  /* 0xfffff80608107981 */ /* 0x000f22000c1e1b00 */
[----:B---3--:R-:W-:Y:S01]  /*0390*/  DFMA R18, R22, R20, R18 ;  /* 0x000000141612722b */ /* 0x008fe20000000012 */
[----:B------:R-:W-:Y:S01]  /*03a0*/  IMAD.MOV.U32 R20, RZ, RZ, R24 ;  /* 0x000000ffff147224 */ /* 0x000fe200078e0018 */
[----:B------:R-:W-:-:S02]  /*03b0*/  MOV R21, R25 ;  /* 0x0000001900157202 */ /* 0x000fc40000000f00 */
[----:B------:R-:W3:Y:S04]  /*03c0*/  LDG.E.64 R24, desc[UR6][R8.64] ;  /* 0x0000000608187981 */ /* 0x000ee8000c1e1b00 */
[----:B------:R-:W3:Y:S01]  /*03d0*/  LDG.E.64 R22, desc[UR6][R20.64] ;  /* 0x0000000614167981 */ /* 0x000ee2000c1e1b00 */
[----:B----4-:R-:W-:-:S03]  /*03e0*/  DFMA R14, R16, R14, R18 ;  /* 0x0000000e100e722b */ /* 0x010fc60000000012 */
[----:B------:R-:W2:Y:S01]  /*03f0*/  LDG.E.64 R18, desc[UR6][R8.64+0x8] ;  /* 0x0000080608127981 */ /* 0x000ea2000c1e1b00 */
[----:B------:R-:W-:-:S05]  /*0400*/  IADD3 R17, PT, PT, R2, 0x4, RZ ;  /* 0x0000000402117810 */ /* 0x000fca0007ffe0ff */
[----:B------:R-:W-:Y:S01]  /*0410*/  IMAD.WIDE R16, R17, 0x8, R6 ;  /* 0x0000000811107825 */ /* 0x000fe200078e0206 */
[----:B------:R-:W4:Y:S01]  /*0420*/  LDG.E.64 R8, desc[UR6][R20.64+0x400] ;  /* 0x0004000614087981 */ /* 0x000f22000c1e1b00 */
[----:B---3--:R-:W-:-:S03]  /*0430*/  DFMA R24, R24, R22, R14 ;  /* 0x000000161818722b */ /* 0x008fc6000000000e */
[----:B------:R-:W3:Y:S04]  /*0440*/  LDG.E.64 R22, desc[UR6][R10.64+0x400] ;  /* 0x000400060a167981 */ /* 0x000ee8000c1e1b00 */
[----:B------:R-:W3:Y:S01]  /*0450*/  LDG.E.64 R14, desc[UR6][R16.64+-0x10] ;  /* 0xfffff006100e7981 */ /* 0x000ee2000c1e1b00 */
[----:B--2---:R-:W-:-:S03]  /*0460*/  DFMA R26, R18, R26, R24 ;  /* 0x0000001a121a722b */ /* 0x004fc60000000018 */
[----:B------:R-:W2:Y:S04]  /*0470*/  LDG.E.64 R24, desc[UR6][R12.64+0x400] ;  /* 0x000400060c187981 */ /* 0x000ea8000c1e1b00 */
[----:B------:R-:W2:Y:S01]  /*0480*/  LDG.E.64 R18, desc[UR6][R16.64+-0x8] ;  /* 0xfffff80610127981 */ /* 0x000ea2000c1e1b00 */
[----:B---3--:R-:W-:-:S03]  /*0490*/  DFMA R22, R14, R22, R26 ;  /* 0x000000160e16722b */ /* 0x008fc6000000001a */
[----:B------:R-:W4:Y:S04]  /*04a0*/  LDG.E.64 R14, desc[UR6][R16.64] ;  /* 0x00000006100e7981 */ /* 0x000f28000c1e1b00 */
[----:B------:R-:W3:Y:S01]  /*04b0*/  LDG.E.64 R26, desc[UR6][R16.64+0x8] ;  /* 0x00000806101a7981 */ /* 0x000ee2000c1e1b00 */
[----:B--2---:R-:W-:-:S03]  /*04c0*/  DFMA R24, R18, R24, R22 ;  /* 0x000000181218722b */ /* 0x004fc60000000016 */
[----:B------:R-:W3:Y:S01]  /*04d0*/  LDG.E.64 R18, desc[UR6][R4.64+0x400] ;  /* 0x0004000604127981 */ /* 0x000ee2000c1e1b00 */
[----:B------:R-:W-:-:S04]  /*04e0*/  VIADD R23, R2, 0x8 ;  /* 0x0000000802177836 */ /* 0x000fc80000000000 */
[----:B------:R-:W-:Y:S01]  /*04f0*/  IMAD.WIDE R22, R23, 0x8, R6 ;  /* 0x0000000817167825 */ /* 0x000fe200078e0206 */
[----:B------:R-:W2:Y:S01]  /*0500*/  LDG.E.64 R16, desc[UR6][R4.64+0x800] ;  /* 0x0008000604107981 */ /* 0x000ea2000c1e1b00 */
[----:B----4-:R-:W-:-:S03]  /*0510*/  DFMA R24, R14, R8, R24 ;  /* 0x000000080e18722b */ /* 0x010fc60000000018 */
[----:B------:R-:W4:Y:S04]  /*0520*/  LDG.E.64 R14, desc[UR6][R10.64+0x800] ;  /* 0x000800060a0e7981 */ /* 0x000f28000c1e1b00 */
[----:B------:R-:W4:Y:S01]  /*0530*/  LDG.E.64 R8, desc[UR6][R22.64+-0x10] ;  /* 0xfffff00616087981 */ /* 0x000f22000c1e1b00 */
[----:B---3--:R-:W-:-:S03]  /*0540*/  DFMA R26, R26, R18, R24 ;  /* 0x000000121a1a722b */ /* 0x008fc60000000018 */
[----:B------:R-:W3:Y:S04]  /*0550*/  LDG.E.64 R24, desc[UR6][R12.64+0x800] ;  /* 0x000800060c187981 */ /* 0x000ee8000c1e1b00 */
[----:B------:R-:W3:Y:S01]  /*0560*/  LDG.E.64 R18, desc[UR6][R22.64+-0x8] ;  /* 0xfffff80616127981 */ /* 0x000ee2000c1e1b00 */
[----:B----4-:R-:W-:-:S03]  /*0570*/  DFMA R26, R8, R14, R26 ;  /* 0x0000000e081a722b */ /* 0x010fc6000000001a */
[----:B------:R-:W4:Y:S04]  /*0580*/  LDG.E.64 R8, desc[UR6][R20.64+0x800] ;  /* 0x0008000614087981 */ /* 0x000f28000c1e1b00 */
[----:B------:R-:W4:Y:S01]  /*0590*/  LDG.E.64 R14, desc[UR6][R22.64] ;  /* 0x00000006160e7981 */ /* 0x000f22000c1e1b00 */
[----:B---3--:R-:W-:-:S03]  /*05a0*/  DFMA R18, R18, R24, R26 ;  /* 0x000000181212722b */ /* 0x008fc6000000001a */
[----:B------:R-:W2:Y:S01]  /*05b0*/  LDG.E.64 R26, desc[UR6][R22.64+0x8] ;  /* 0x00000806161a7981 */ /* 0x000ea2000c1e1b00 */
[----:B------:R-:W-:-:S05]  /*05c0*/  IADD3 R25, PT, PT, R2, 0xc, RZ ;  /* 0x0000000c02197810 */ /* 0x000fca0007ffe0ff */
[----:B------:R-:W-:Y:S01]  /*05d0*/  IMAD.WIDE R24, R25, 0x8, R6 ;  /* 0x0000000819187825 */ /* 0x000fe200078e0206 */
[----:B----4-:R-:W-:Y:S01]  /*05e0*/  DFMA R18, R14, R8, R18 ;  /* 0x000000080e12722b */ /* 0x010fe20000000012 */
[----:B------:R-:W3:Y:S04]  /*05f0*/  LDG.E.64 R14, desc[UR6][R10.64+0xc00] ;  /* 0x000c00060a0e7981 */ /* 0x000ee8000c1e1b00 */
[----:B------:R-:W3:Y:S03]  /*0600*/  LDG.E.64 R8, desc[UR6][R24.64+-0x10] ;  /* 0xfffff00618087981 */ /* 0x000ee6000c1e1b00 */
[----:B--2---:R-:W-:Y:S02]  /*0610*/  DFMA R26, R26, R16, R18 ;  /* 0x000000101a1a722b */ /* 0x004fe40000000012 */
[----:B------:R-:W2:Y:S04]  /*0620*/  LDG.E.64 R18, desc[UR6][R12.64+0xc00] ;  /* 0x000c00060c127981 */ /* 0x000ea8000c1e1b00 */
[----:B------:R-:W2:Y:S02]  /*0630*/  LDG.E.64 R16, desc[UR6][R24.64+-0x8] ;  /* 0xfffff80618107981 */ /* 0x000ea4000c1e1b00 */
[----:B---3--:R-:W-:-:S02]  /*0640*/  DFMA R26, R8, R14, R26 ;  /* 0x0000000e081a722b */ /* 0x008fc4000000001a */
[----:B------:R-:W3:Y:S04]  /*0650*/  LDG.E.64 R8, desc[UR6][R20.64+0xc00] ;  /* 0x000c000614087981 */ /* 0x000ee8000c1e1b00 */
[----:B------:R-:W3:Y:S02]  /*0660*/  LDG.E.64 R14, desc[UR6][R24.64] ;  /* 0x00000006180e7981 */ /* 0x000ee4000c1e1b00 */
[----:B--2---:R-:W-:Y:S02]  /*0670*/  DFMA R18, R16, R18, R26 ;  /* 0x000000121012722b */ /* 0x004fe4000000001a */
[----:B------:R-:W2:Y:S04]  /*0680*/  LDG.E.64 R16, desc[UR6][R4.64+0xc00] ;  /* 0x000c000604107981 */ /* 0x000ea8000c1e1b00 */
[----:B------:R-:W2:Y:S01]  /*0690*/  LDG.E.64 R26, desc[UR6][R24.64+0x8] ;  /* 0x00000806181a7981 */ /* 0x000ea2000c1e1b00 */
[----:B------:R-:W-:-:S05]  /*06a0*/  IADD3 R23, PT, PT, R2, 0x10, RZ ;  /* 0x0000001002177810 */ /* 0x000fca0007ffe0ff */
[----:B------:R-:W-:Y:S01]  /*06b0*/  IMAD.WIDE R22, R23, 0x8, R6 ;  /* 0x0000000817167825 */ /* 0x000fe200078e0206 */
[----:B---3--:R-:W-:Y:S01]  /*06c0*/  DFMA R18, R14, R8, R18 ;  /* 0x000000080e12722b */ /* 0x008fe20000000012 */
        /* <DEDUP_REMOVED lines=11> */
[----:B------:R-:W-:-:S04]  /*0780*/  VIADD R25, R2, 0x14 ;  /* 0x0000001402197836 */ /* 0x000fc80000000000 */
        /* <DEDUP_REMOVED lines=18> */
[----:B--2---:R-:W-:Y:S01]  /*08b0*/  DFMA R26, R26, R18, R16 ;  /* 0x000000121a1a722b */ /* 0x004fe20000000010 */
[----:B------:R-:W2:Y:S04]  /*08c0*/  LDG.E.64 R18, desc[UR6][R12.64+0x1800] ;  /* 0x001800060c127981 */ /* 0x000ea8000c1e1b00 */
[----:B------:R-:W2:Y:S03]  /*08d0*/  LDG.E.64 R16, desc[UR6][R22.64+-0x8] ;  /* 0xfffff80616107981 */ /* 0x000ea6000c1e1b00 */
[----:B---3--:R-:W-:Y:S01]  /*08e0*/  DFMA R26, R8, R14, R26 ;  /* 0x0000000e081a722b */ /* 0x008fe2000000001a */
[----:B------:R-:W3:Y:S04]  /*08f0*/  LDG.E.64 R8, desc[UR6][R20.64+0x1800] ;  /* 0x0018000614087981 */ /* 0x000ee8000c1e1b00 */
[----:B------:R-:W3:Y:S03]  /*0900*/  LDG.E.64 R14, desc[UR6][R22.64] ;  /* 0x00000006160e7981 */ /* 0x000ee6000c1e1b00 */
[----:B--2---:R-:W-:Y:S01]  /*0910*/  DFMA R18, R16, R18, R26 ;  /* 0x000000121012722b */ /* 0x004fe2000000001a */
        /* <DEDUP_REMOVED lines=45> */
[----:B------:R-:W-:-:S05]  /*0bf0*/  IMAD.WIDE R22, R23, 0x8, R6 ;  /* 0x0000000817167825 */ /* 0x000fca00078e0206 */
        /* <DEDUP_REMOVED lines=8> */
[----:B------:R-:W3:Y:S04]  /*0c80*/  LDG.E.64 R8, desc[UR6][R20.64+0x2800] ;  /* 0x0028000614087981 */ /* 0x000ee8000c1e1b00 */
[----:B------:R-:W3:Y:S01]  /*0c90*/  LDG.E.64 R14, desc[UR6][R22.64] ;  /* 0x00000006160e7981 */ /* 0x000ee2000c1e1b00 */
[----:B--2---:R-:W-:-:S03]  /*0ca0*/  DFMA R18, R16, R18, R26 ;  /* 0x000000121012722b */ /* 0x004fc6000000001a */
[----:B------:R-:W4:Y:S01]  /*0cb0*/  LDG.E.64 R16, desc[UR6][R4.64+0x2800] ;  /* 0x0028000604107981 */ /* 0x000f22000c1e1b00 */
[----:B------:R-:W-:-:S04]  /*0cc0*/  VIADD R27, R2, 0x2c ;  /* 0x0000002c021b7836 */ /* 0x000fc80000000000 */
[----:B------:R-:W-:Y:S01]  /*0cd0*/  IMAD.WIDE R26, R27, 0x8, R6 ;  /* 0x000000081b1a7825 */ /* 0x000fe200078e0206 */
[----:B---3--:R-:W-:Y:S01]  /*0ce0*/  DFMA R18, R14, R8, R18 ;  /* 0x000000080e12722b */ /* 0x008fe20000000012 */
[----:B------:R-:W2:Y:S04]  /*0cf0*/  LDG.E.64 R8, desc[UR6][R10.64+0x2c00] ;  /* 0x002c00060a087981 */ /* 0x000ea8000c1e1b00 */
[----:B------:R-:W2:Y:S03]  /*0d00*/  LDG.E.64 R14, desc[UR6][R26.64+-0x10] ;  /* 0xfffff0061a0e7981 */ /* 0x000ea6000c1e1b00 */
[----:B----4-:R-:W-:Y:S02]  /*0d10*/  DFMA R16, R24, R16, R18 ;  /* 0x000000101810722b */ /* 0x010fe40000000012 */
[----:B------:R-:W3:Y:S04]  /*0d20*/  LDG.E.64 R18, desc[UR6][R12.64+0x2c00] ;  /* 0x002c00060c127981 */ /* 0x000ee8000c1e1b00 */
[----:B------:R-:W3:Y:S02]  /*0d30*/  LDG.E.64 R24, desc[UR6][R26.64+-0x8] ;  /* 0xfffff8061a187981 */ /* 0x000ee4000c1e1b00 */
[----:B--2---:R-:W-:-:S02]  /*0d40*/  DFMA R8, R14, R8, R16 ;  /* 0x000000080e08722b */ /* 0x004fc40000000010 */
[----:B------:R-:W2:Y:S04]  /*0d50*/  LDG.E.64 R14, desc[UR6][R20.64+0x2c00] ;  /* 0x002c0006140e7981 */ /* 0x000ea8000c1e1b00 */
[----:B------:R-:W2:Y:S02]  /*0d60*/  LDG.E.64 R16, desc[UR6][R26.64] ;  /* 0x000000061a107981 */ /* 0x000ea4000c1e1b00 */
[----:B---3--:R-:W-:Y:S02]  /*0d70*/  DFMA R22, R24, R18, R8 ;  /* 0x000000121816722b */ /* 0x008fe40000000008 */
[----:B------:R0:W3:Y:S04]  /*0d80*/  LDG.E.64 R8, desc[UR6][R4.64+0x2c00] ;  /* 0x002c000604087981 */ /* 0x0000e8000c1e1b00 */
[----:B------:R-:W3:Y:S01]  /*0d90*/  LDG.E.64 R18, desc[UR6][R26.64+0x8] ;  /* 0x000008061a127981 */ /* 0x000ee2000c1e1b00 */
[----:B------:R-:W-:Y:S01]  /*0da0*/  UIADD3 UR4, UPT, UPT, UR4, 0x30, URZ ;  /* 0x0000003004047890 */ /* 0x000fe2000fffe0ff */
[----:B------:R-:W-:-:S03]  /*0db0*/  IADD3 R12, P0, PT, R12, 0x3000, RZ ;  /* 0x000030000c0c7810 */ /* 0x000fc60007f1e0ff */
[----:B------:R-:W-:Y:S01]  /*0dc0*/  UISETP.NE.AND UP0, UPT, UR4, 0xc4, UPT ;  /* 0x000000c40400788c */ /* 0x000fe2000bf05270 */
[----:B------:R-:W-:Y:S02]  /*0dd0*/  IADD3.X R13, PT, PT, RZ, R13, RZ, P0, !PT ;  /* 0x0000000dff0d7210 */ /* 0x000fe400007fe4ff */
[----:B0-----:R-:W-:Y:S02]  /*0de0*/  IADD3 R4, P1, PT, R4, 0x3000, RZ ;  /* 0x0000300004047810 */ /* 0x001fe40007f3e0ff */
[----:B------:R-:W-:Y:S02]  /*0df0*/  IADD3 R24, P0, PT, R20, 0x3000, RZ ;  /* 0x0000300014187810 */ /* 0x000fe40007f1e0ff */
[----:B------:R-:W-:Y:S01]  /*0e00*/  IADD3 R10, P2, PT, R10, 0x3000, RZ ;  /* 0x000030000a0a7810 */ /* 0x000fe20007f5e0ff */
[----:B------:R-:W-:Y:S01]  /*0e10*/  IMAD.X R5, RZ, RZ, R5, P1 ;  /* 0x000000ffff057224 */ /* 0x000fe200008e0605 */
[----:B------:R-:W-:Y:S02]  /*0e20*/  IADD3.X R25, PT, PT, RZ, R21, RZ, P0, !PT ;  /* 0x00000015ff197210 */ /* 0x000fe400007fe4ff */
[----:B------:R-:W-:Y:S01]  /*0e30*/  IADD3 R2, PT, PT, R2, 0x30, RZ ;  /* 0x0000003002027810 */ /* 0x000fe20007ffe0ff */
[----:B--2---:R-:W-:-:S08]  /*0e40*/  DFMA R14, R16, R14, R22 ;  /* 0x0000000e100e722b */ /* 0x004fd00000000016 */
[----:B---3--:R-:W-:Y:S01]  /*0e50*/  DFMA R18, R18, R8, R14 ;  /* 0x000000081212722b */ /* 0x008fe2000000000e */
[----:B------:R-:W-:Y:S01]  /*0e60*/  IADD3.X R15, PT, PT, RZ, R11, RZ, P2, !PT ;  /* 0x0000000bff0f7210 */ /* 0x000fe200017fe4ff */
[----:B------:R-:W-:Y:S09]  /*0e70*/  BRA.U UP0, `(.L_x_0) ;  /* 0xfffffff500287547 */ /* 0x000ff2000b83ffff */
[----:B------:R-:W0:Y:S01]  /*0e80*/  LDC.64 R4, c[0x0][0x390] ;  /* 0x0000e400ff047b82 */ /* 0x000e220000000a00 */
[----:B------:R-:W-:-:S05]  /*0e90*/  LEA R3, R3, R0, 0x5 ;  /* 0x0000000003037211 */ /* 0x000fca00078e28ff */
[----:B0-----:R-:W-:-:S05]  /*0ea0*/  IMAD.WIDE R2, R3, 0x8, R4 ;  /* 0x0000000803027825 */ /* 0x001fca00078e0204 */
[----:B------:R-:W-:Y:S01]  /*0eb0*/  STG.E.64 desc[UR6][R2.64], R18 ;  /* 0x0000001202007986 */ /* 0x000fe2000c101b06 */
[----:B------:R-:W-:Y:S05]  /*0ec0*/  EXIT ;  /* 0x000000000000794d */ /* 0x000fea0003800000 */
.L_x_1:
[----:B------:R-:W-:-:S00]  /*0ed0*/  BRA `(.L_x_1) ;  /* 0xfffffffc00fc7947 */ /* 0x000fc0000383ffff */
[----:B------:R-:W-:-:S00]  /*0ee0*/  NOP ;  /* 0x0000000000007918 */ /* 0x000fc00000000000 */
        /* <DEDUP_REMOVED lines=9> */
.L_x_14:


//--------------------- .text._Z7softmaxPdS_      --------------------------
	.section	.text._Z7softmaxPdS_,"ax",@progbits
	.align	128
        .global         _Z7softmaxPdS_
        .type           _Z7softmaxPdS_,@function
        .size           _Z7softmaxPdS_,(.L_x_13 - _Z7softmaxPdS_)
        .other          _Z7softmaxPdS_,@"STO_CUDA_ENTRY STV_DEFAULT"
_Z7softmaxPdS_:
.text._Z7softmaxPdS_:
[----:B------:R-:W-:Y:S01]  /*0000*/  LDC R1, c[0x0][0x37c] ;  /* 0x0000df00ff017b82 */ /* 0x000fe20000000800 */
[----:B------:R-:W0:Y:S01]  /*0010*/  S2R R0, SR_TID.X ;  /* 0x0000000000007919 */ /* 0x000e220000002100 */
[----:B------:R-:W1:Y:S06]  /*0020*/  LDCU.64 UR4, c[0x0][0x380] ;  /* 0x00007000ff0477ac */ /* 0x000e6c0008000a00 */
[----:B------:R-:W0:Y:S01]  /*0030*/  S2UR UR8, SR_CTAID.X ;  /* 0x00000000000879c3 */ /* 0x000e220000002500 */
[----:B------:R-:W2:Y:S07]  /*0040*/  LDCU.64 UR6, c[0x0][0x358] ;  /* 0x00006b00ff0677ac */ /* 0x000eae0008000a00 */
[----:B------:R-:W0:Y:S01]  /*0050*/  LDC R19, c[0x0][0x360] ;  /* 0x0000d800ff137b82 */ /* 0x000e220000000800 */
[----:B-1----:R-:W-:-:S04]  /*0060*/  UIADD3 UR4, UP0, UPT, UR4, 0x10, URZ ;  /* 0x0000001004047890 */ /* 0x002fc8000ff1e0ff */
[----:B------:R-:W-:Y:S02]  /*0070*/  UIADD3.X UR5, UPT, UPT, URZ, UR5, URZ, UP0, !UPT ;  /* 0x00000005ff057290 */ /* 0x000fe400087fe4ff */
[----:B------:R-:W-:-:S04]  /*0080*/  MOV R6, UR4 ;  /* 0x0000000400067c02 */ /* 0x000fc80008000f00 */
[----:B------:R-:W-:Y:S02]  /*0090*/  IMAD.U32 R7, RZ, RZ, UR5 ;  /* 0x00000005ff077e24 */ /* 0x000fe4000f8e00ff */
[----:B0-----:R-:W-:-:S04]  /*00a0*/  IMAD R19, R19, UR8, R0 ;  /* 0x0000000813137c24 */ /* 0x001fc8000f8e0200 */
[----:B------:R-:W-:-:S04]  /*00b0*/  IMAD R19, R19, 0xc4, RZ ;  /* 0x000000c413137824 */ /* 0x000fc800078e02ff */
[----:B------:R-:W-:-:S05]  /*00c0*/  IMAD.WIDE R26, R19, 0x8, R6 ;  /* 0x00000008131a7825 */ /* 0x000fca00078e0206 */
[----:B--2---:R-:W2:Y:S04]  /*00d0*/  LDG.E.64 R22, desc[UR6][R26.64+-0x10] ;  /* 0xfffff0061a167981 */ /* 0x004ea8000c1e1b00 */
[----:B------:R-:W3:Y:S04]  /*00e0*/  LDG.E.64 R20, desc[UR6][R26.64+-0x8] ;  /* 0xfffff8061a147981 */ /* 0x000ee8000c1e1b00 */
[----:B------:R-:W4:Y:S01]  /*00f0*/  LDG.E.64 R14, desc[UR6][R26.64] ;  /* 0x000000061a0e7981 */ /* 0x000f22000c1e1b00 */
[----:B------:R-:W-:-:S03]  /*0100*/  IADD3 R11, PT, PT, R19, 0x4, RZ ;  /* 0x00000004130b7810 */ /* 0x000fc60007ffe0ff */
[----:B------:R3:W5:Y:S02]  /*0110*/  LDG.E.64 R8, desc[UR6][R26.64+0x8] ;  /* 0x000008061a087981 */ /* 0x000764000c1e1b00 */
[----:B------:R-:W-:-:S05]  /*0120*/  IMAD.WIDE R10, R11, 0x8, R6 ;  /* 0x000000080b0a7825 */ /* 0x000fca00078e0206 */
[----:B------:R-:W5:Y:S04]  /*0130*/  LDG.E.64 R2, desc[UR6][R10.64+-0x10] ;  /* 0xfffff0060a027981 */ /* 0x000f68000c1e1b00 */
[----:B------:R-:W5:Y:S04]  /*0140*/  LDG.E.64 R16, desc[UR6][R10.64+-0x8] ;  /* 0xfffff8060a107981 */ /* 0x000f68000c1e1b00 */
[----:B------:R-:W5:Y:S01]  /*0150*/  LDG.E.64 R12, desc[UR6][R10.64] ;  /* 0x000000060a0c7981 */ /* 0x000f62000c1e1b00 */
[----:B------:R-:W-:-:S04]  /*0160*/  VIADD R25, R19, 0x8 ;  /* 0x0000000813197836 */ /* 0x000fc80000000000 */
[----:B------:R-:W-:Y:S01]  /*0170*/  IMAD.WIDE R24, R25, 0x8, R6 ;  /* 0x0000000819187825 */ /* 0x000fe200078e0206 */
[----:B------:R-:W5:Y:S04]  /*0180*/  LDG.E.64 R10, desc[UR6][R10.64+0x8] ;  /* 0x000008060a0a7981 */ /* 0x000f68000c1e1b00 */
[----:B------:R-:W5:Y:S01]  /*0190*/  LDG.E.64 R4, desc[UR6][R24.64+-0x10] ;  /* 0xfffff00618047981 */ /* 0x000f62000c1e1b00 */
[----:B--2---:R-:W-:-:S03]  /*01a0*/  DADD R28, RZ, R22 ;  /* 0x00000000ff1c7229 */ /* 0x004fc60000000016 */
[----:B------:R-:W2:Y:S05]  /*01b0*/  LDG.E.64 R22, desc[UR6][R24.64+-0x8] ;  /* 0xfffff80618167981 */ /* 0x000eaa000c1e1b00 */
[----:B---3--:R-:W-:Y:S01]  /*01c0*/  DADD R26, R28, R20 ;  /* 0x000000001c1a7229 */ /* 0x008fe20000000014 */
[----:B------:R-:W3:Y:S01]  /*01d0*/  LDG.E.64 R20, desc[UR6][R24.64] ;  /* 0x0000000618147981 */ /* 0x000ee2000c1e1b00 */
[----:B------:R-:W-:-:S06]  /*01e0*/  IADD3 R29, PT, PT, R19, 0xc, RZ ;  /* 0x0000000c131d7810 */ /* 0x000fcc0007ffe0ff */
[----:B----4-:R-:W-:Y:S01]  /*01f0*/  DADD R26, R26, R14 ;  /* 0x000000001a1a7229 */ /* 0x010fe2000000000e */
[----:B------:R0:W4:Y:S01]  /*0200*/  LDG.E.64 R14, desc[UR6][R24.64+0x8] ;  /* 0x00000806180e7981 */ /* 0x000122000c1e1b00 */
[----:B------:R-:W-:-:S06]  /*0210*/  IMAD.WIDE R28, R29, 0x8, R6 ;  /* 0x000000081d1c7825 */ /* 0x000fcc00078e0206 */
[----:B-----5:R-:W-:Y:S01]  /*0220*/  DADD R26, R26, R8 ;  /* 0x000000001a1a7229 */ /* 0x020fe20000000008 */
[----:B------:R-:W5:Y:S07]  /*0230*/  LDG.E.64 R8, desc[UR6][R28.64+-0x10] ;  /* 0xfffff0061c087981 */ /* 0x000f6e000c1e1b00 */
[----:B------:R-:W-:Y:S01]  /*0240*/  DADD R26, R26, R2 ;  /* 0x000000001a1a7229 */ /* 0x000fe20000000002 */
[----:B------:R-:W5:Y:S07]  /*0250*/  LDG.E.64 R2, desc[UR6][R28.64+-0x8] ;  /* 0xfffff8061c027981 */ /* 0x000f6e000c1e1b00 */
[----:B------:R-:W-:Y:S01]  /*0260*/  DADD R26, R26, R16 ;  /* 0x000000001a1a7229 */ /* 0x000fe20000000010 */
[----:B------:R-:W5:Y:S07]  /*0270*/  LDG.E.64 R16, desc[UR6][R28.64] ;  /* 0x000000061c107981 */ /* 0x000f6e000c1e1b00 */
[----:B0-----:R-:W-:Y:S01]  /*0280*/  DADD R24, R26, R12 ;  /* 0x000000001a187229 */ /* 0x001fe2000000000c */
[----:B------:R-:W-:Y:S01]  /*0290*/  VIADD R27, R19, 0x10 ;  /* 0x00000010131b7836 */ /* 0x000fe20000000000 */
[----:B------:R0:W5:Y:S03]  /*02a0*/  LDG.E.64 R12, desc[UR6][R28.64+0x8] ;  /* 0x000008061c0c7981 */ /* 0x000166000c1e1b00 */
[----:B------:R-:W-:-:S03]  /*02b0*/  IMAD.WIDE R26, R27, 0x8, R6 ;  /* 0x000000081b1a7825 */ /* 0x000fc600078e0206 */
[----:B------:R-:W-:Y:S02]  /*02c0*/  DADD R24, R24, R10 ;  /* 0x0000000018187229 */ /* 0x000fe4000000000a */
[----:B------:R-:W5:Y:S06]  /*02d0*/  LDG.E.64 R10, desc[UR6][R26.64+-0x10] ;  /* 0xfffff0061a0a7981 */ /* 0x000f6c000c1e1b00 */
[----:B------:R-:W-:Y:S01]  /*02e0*/  DADD R24, R24, R4 ;  /* 0x0000000018187229 */ /* 0x000fe20000000004 */
[----:B------:R-:W5:Y:S01]  /*02f0*/  LDG.E.64 R4, desc[UR6][R26.64+-0x8] ;  /* 0xfffff8061a047981 */ /* 0x000f62000c1e1b00 */
[----:B------:R-:W-:-:S05]  /*0300*/  IADD3 R0, PT, PT, R19, 0x14, RZ ;  /* 0x0000001413007810 */ /* 0x000fca0007ffe0ff */
[----:B0-----:R-:W-:-:S04]  /*0310*/  IMAD.WIDE R28, R0, 0x8, R6 ;  /* 0x00000008001c7825 */ /* 0x001fc800078e0206 */
[----:B------:R-:W-:Y:S01]  /*0320*/  VIADD R0, R19, 0x18 ;  /* 0x0000001813007836 */ /* 0x000fe20000000000 */
[----:B--2---:R-:W-:Y:S01]  /*0330*/  DADD R22, R24, R22 ;  /* 0x0000000018167229 */ /* 0x004fe20000000016 */
[----:B------:R-:W2:Y:S07]  /*0340*/  LDG.E.64 R24, desc[UR6][R26.64] ;  /* 0x000000061a187981 */ /* 0x000eae000c1e1b00 */
[----:B---3--:R-:W-:Y:S02]  /*0350*/  DADD R20, R22, R20 ;  /* 0x0000000016147229 */ /* 0x008fe40000000014 */
[----:B------:R0:W3:Y:S06]  /*0360*/  LDG.E.64 R22, desc[UR6][R26.64+0x8] ;  /* 0x000008061a167981 */ /* 0x0000ec000c1e1b00 */
[----:B----4-:R-:W-:-:S02]  /*0370*/  DADD R14, R20, R14 ;  /* 0x00000000140e7229 */ /* 0x010fc4000000000e */
[----:B------:R-:W4:Y:S06]  /*0380*/  LDG.E.64 R20, desc[UR6][R28.64+-0x10] ;  /* 0xfffff0061c147981 */ /* 0x000f2c000c1e1b00 */
[----:B-----5:R-:W-:Y:S01]  /*0390*/  DADD R14, R14, R8 ;  /* 0x000000000e0e7229 */ /* 0x020fe20000000008 */
[----:B------:R-:W5:Y:S07]  /*03a0*/  LDG.E.64 R8, desc[UR6][R28.64+-0x8] ;  /* 0xfffff8061c087981 */ /* 0x000f6e000c1e1b00 */
[----:B0-----:R-:W-:-:S02]  /*03b0*/  DADD R26, R14, R2 ;  /* 0x000000000e1a7229 */ /* 0x001fc40000000002 */
[----:B------:R-:W5:Y:S04]  /*03c0*/  LDG.E.64 R14, desc[UR6][R28.64] ;  /* 0x000000061c0e7981 */ /* 0x000f68000c1e1b00 */
[----:B------:R0:W5:Y:S02]  /*03d0*/  LDG.E.64 R2, desc[UR6][R28.64+0x8] ;  /* 0x000008061c027981 */ /* 0x000164000c1e1b00 */
[----:B------:R-:W-:Y:S01]  /*03e0*/  DADD R16, R26, R16 ;  /* 0x000000001a107229 */ /* 0x000fe20000000010 */
[----:B------:R-:W-:-:S07]  /*03f0*/  IMAD.WIDE R26, R0, 0x8, R6 ;  /* 0x00000008001a7825 */ /* 0x000fce00078e0206 */
[----:B------:R-:W-:Y:S02]  /*0400*/  DADD R12, R16, R12 ;  /* 0x00000000100c7229 */ /* 0x000fe4000000000c */
[----:B------:R-:W5:Y:S06]  /*0410*/  LDG.E.64 R16, desc[UR6][R26.64+-0x10] ;  /* 0xfffff0061a107981 */ /* 0x000f6c000c1e1b00 */
[----:B------:R-:W-:Y:S02]  /*0420*/  DADD R10, R12, R10 ;  /* 0x000000000c0a7229 */ /* 0x000fe4000000000a */
[----:B------:R-:W5:Y:S06]  /*0430*/  LDG.E.64 R12, desc[UR6][R26.64+-0x8] ;  /* 0xfffff8061a0c7981 */ /* 0x000f6c000c1e1b00 */
[----:B0-----:R-:W-:-:S02]  /*0440*/  DADD R28, R10, R4 ;  /* 0x000000000a1c7229 */ /* 0x001fc40000000004 */
[----:B------:R-:W5:Y:S04]  /*0450*/  LDG.E.64 R10, desc[UR6][R26.64] ;  /* 0x000000061a0a7981 */ /* 0x000f68000c1e1b00 */
[----:B------:R0:W5:Y:S02]  /*0460*/  LDG.E.64 R4, desc[UR6][R26.64+0x8] ;  /* 0x000008061a047981 */ /* 0x000164000c1e1b00 */
[----:B0-----:R-:W-:-:S04]  /*0470*/  VIADD R27, R19, 0x20 ;  /* 0x00000020131b7836 */ /* 0x001fc80000000000 */
[----:B------:R-:W-:Y:S01]  /*0480*/  IMAD.WIDE R26, R27, 0x8, R6 ;  /* 0x000000081b1a7825 */ /* 0x000fe200078e0206 */
[C---:B------:R-:W-:Y:S01]  /*0490*/  IADD3 R0, PT, PT, R19.reuse, 0x24, RZ ;  /* 0x0000002413007810 */ /* 0x040fe20007ffe0ff */
[----:B--2---:R-:W-:Y:S01]  /*04a0*/  DADD R28, R28, R24 ;  /* 0x000000001c1c7229 */ /* 0x004fe20000000018 */
[----:B------:R-:W-:-:S05]  /*04b0*/  IADD3 R25, PT, PT, R19, 0x1c, RZ ;  /* 0x0000001c13197810 */ /* 0x000fca0007ffe0ff */
[----:B------:R-:W-:Y:S02]  /*04c0*/  IMAD.WIDE R24, R25, 0x8, R6 ;  /* 0x0000000819187825 */ /* 0x000fe400078e0206 */
[----:B---3--:R-:W-:-:S03]  /*04d0*/  DADD R28, R28, R22 ;  /* 0x000000001c1c7229 */ /* 0x008fc60000000016 */
[----:B------:R-:W2:Y:S05]  /*04e0*/  LDG.E.64 R22, desc[UR6][R24.64+-0x10] ;  /* 0xfffff00618167981 */ /* 0x000eaa000c1e1b00 */
[----:B----4-:R-:W-:Y:S01]  /*04f0*/  DADD R28, R28, R20 ;  /* 0x000000001c1c7229 */ /* 0x010fe20000000014 */
[----:B------:R-:W3:Y:S07]  /*0500*/  LDG.E.64 R20, desc[UR6][R24.64+-0x8] ;  /* 0xfffff80618147981 */ /* 0x000eee000c1e1b00 */
[----:B-----5:R-:W-:Y:S01]  /*0510*/  DADD R28, R28, R8 ;  /* 0x000000001c1c7229 */ /* 0x020fe20000000008 */
[----:B------:R-:W4:Y:S07]  /*0520*/  LDG.E.64 R8, desc[UR6][R24.64] ;  /* 0x0000000618087981 */ /* 0x000f2e000c1e1b00 */
[----:B------:R-:W-:Y:S01]  /*0530*/  DADD R28, R28, R14 ;  /* 0x000000001c1c7229 */ /* 0x000fe2000000000e */
[----:B------:R0:W5:Y:S07]  /*0540*/  LDG.E.64 R14, desc[UR6][R24.64+0x8] ;  /* 0x00000806180e7981 */ /* 0x00016e000c1e1b00 */
[----:B------:R-:W-:Y:S01]  /*0550*/  DADD R28, R28, R2 ;  /* 0x000000001c1c7229 */ /* 0x000fe20000000002 */
[----:B------:R-:W5:Y:S07]  /*0560*/  LDG.E.64 R2, desc[UR6][R26.64+-0x10] ;  /* 0xfffff0061a027981 */ /* 0x000f6e000c1e1b00 */
[----:B------:R-:W-:Y:S01]  /*0570*/  DADD R28, R28, R16 ;  /* 0x000000001c1c7229 */ /* 0x000fe20000000010 */
[----:B------:R-:W5:Y:S07]  /*0580*/  LDG.E.64 R16, desc[UR6][R26.64+-0x8] ;  /* 0xfffff8061a107981 */ /* 0x000f6e000c1e1b00 */
[----:B------:R-:W-:Y:S01]  /*0590*/  DADD R28, R28, R12 ;  /* 0x000000001c1c7229 */ /* 0x000fe2000000000c */
[----:B------:R-:W5:Y:S01]  /*05a0*/  LDG.E.64 R12, desc[UR6][R26.64] ;  /* 0x000000061a0c7981 */ /* 0x000f62000c1e1b00 */
[----:B0-----:R-:W-:-:S06]  /*05b0*/  IMAD.WIDE R24, R0, 0x8, R6 ;  /* 0x0000000800187825 */ /* 0x001fcc00078e0206 */
[----:B------:R-:W-:Y:S01]  /*05c0*/  DADD R28, R28, R10 ;  /* 0x000000001c1c7229 */ /* 0x000fe2000000000a */
[----:B------:R4:W5:Y:S07]  /*05d0*/  LDG.E.64 R10, desc[UR6][R26.64+0x8] ;  /* 0x000008061a0a7981 */ /* 0x00096e000c1e1b00 */
[----:B------:R-:W-:Y:S01]  /*05e0*/  DADD R28, R28, R4 ;  /* 0x000000001c1c7229 */ /* 0x000fe20000000004 */
[----:B------:R-:W5:Y:S07]  /*05f0*/  LDG.E.64 R4, desc[UR6][R24.64+-0x10] ;  /* 0xfffff00618047981 */ /* 0x000f6e000c1e1b00 */
[----:B--2---:R-:W-:Y:S01]  /*0600*/  DADD R28, R28, R22 ;  /* 0x000000001c1c7229 */ /* 0x004fe20000000016 */
[----:B------:R-:W2:Y:S07]  /*0610*/  LDG.E.64 R22, desc[UR6][R24.64+-0x8] ;  /* 0xfffff80618167981 */ /* 0x000eae000c1e1b00 */
[----:B---3--:R-:W-:Y:S01]  /*0620*/  DADD R28, R28, R20 ;  /* 0x000000001c1c7229 */ /* 0x008fe20000000014 */
[----:B------:R-:W3:Y:S07]  /*0630*/  LDG.E.64 R20, desc[UR6][R24.64] ;  /* 0x0000000618147981 */ /* 0x000eee000c1e1b00 */
[----:B----4-:R-:W-:Y:S01]  /*0640*/  DADD R26, R28, R8 ;  /* 0x000000001c1a7229 */ /* 0x010fe20000000008 */
[----:B------:R-:W-:Y:S01]  /*0650*/  VIADD R29, R19, 0x28 ;  /* 0x00000028131d7836 */ /* 0x000fe20000000000 */
[----:B------:R0:W4:Y:S03]  /*0660*/  LDG.E.64 R8, desc[UR6][R24.64+0x8] ;  /* 0x0000080618087981 */ /* 0x000126000c1e1b00 */
[----:B------:R-:W-:-:S03]  /*0670*/  IMAD.WIDE R28, R29, 0x8, R6 ;  /* 0x000000081d1c7825 */ /* 0x000fc600078e0206 */
[----:B-----5:R-:W-:Y:S02]  /*0680*/  DADD R26, R26, R14 ;  /* 0x000000001a1a7229 */ /* 0x020fe4000000000e */
[----:B------:R-:W5:Y:S06]  /*0690*/  LDG.E.64 R14, desc[UR6][R28.64+-0x10] ;  /* 0xfffff0061c0e7981 */ /* 0x000f6c000c1e1b00 */
[----:B------:R-:W-:Y:S01]  /*06a0*/  DADD R26, R26, R2 ;  /* 0x000000001a1a7229 */ /* 0x000fe20000000002 */
[----:B------:R-:W5:Y:S07]  /*06b0*/  LDG.E.64 R2, desc[UR6][R28.64+-0x8] ;  /* 0xfffff8061c027981 */ /* 0x000f6e000c1e1b00 */
[----:B------:R-:W-:Y:S01]  /*06c0*/  DADD R26, R26, R16 ;  /* 0x000000001a1a7229 */ /* 0x000fe20000000010 */
[----:B------:R-:W5:Y:S07]  /*06d0*/  LDG.E.64 R16, desc[UR6][R28.64] ;  /* 0x000000061c107981 */ /* 0x000f6e000c1e1b00 */
[----:B0-----:R-:W-:Y:S01]  /*06e0*/  DADD R24, R26, R12 ;  /* 0x000000001a187229 */ /* 0x001fe2000000000c */
[----:B------:R-:W-:Y:S01]  /*06f0*/  IADD3 R27, PT, PT, R19, 0x2c, RZ ;  /* 0x0000002c131b7810 */ /* 0x000fe20007ffe0ff */
[----:B------:R0:W5:Y:S04]  /*0700*/  LDG.E.64 R12, desc[UR6][R28.64+0x8] ;  /* 0x000008061c0c7981 */ /* 0x000168000c1e1b00 */
[----:B------:R-:W-:-:S02]  /*0710*/  IMAD.WIDE R26, R27, 0x8, R6 ;  /* 0x000000081b1a7825 */ /* 0x000fc400078e0206 */
[----:B------:R-:W-:-:S03]  /*0720*/  DADD R24, R24, R10 ;  /* 0x0000000018187229 */ /* 0x000fc6000000000a */
[----:B------:R-:W5:Y:S05]  /*0730*/  LDG.E.64 R10, desc[UR6][R26.64+-0x10] ;  /* 0xfffff0061a0a7981 */ /* 0x000f6a000c1e1b00 */
[----:B------:R-:W-:Y:S01]  /*0740*/  DADD R24, R24, R4 ;  /* 0x0000000018187229 */ /* 0x000fe20000000004 */
[----:B------:R-:W5:Y:S01]  /*0750*/  LDG.E.64 R4, desc[UR6][R26.64+-0x8] ;  /* 0xfffff8061a047981 */ /* 0x000f62000c1e1b00 */
[----:B------:R-:W-:-:S04]  /*0760*/  VIADD R0, R19, 0x30 ;  /* 0x0000003013007836 */ /* 0x000fc80000000000 */
[----:B0-----:R-:W-:Y:S01]  /*0770*/  IMAD.WIDE R28, R0, 0x8, R6 ;  /* 0x00000008001c7825 */ /* 0x001fe200078e0206 */
[----:B------:R-:W-:Y:S01]  /*0780*/  IADD3 R0, PT, PT, R19, 0x34, RZ ;  /* 0x0000003413007810 */ /* 0x000fe20007ffe0ff */
[----:B--2---:R-:W-:Y:S02]  /*0790*/  DADD R22, R24, R22 ;  /* 0x0000000018167229 */ /* 0x004fe40000000016 */
[----:B------:R-:W2:Y:S06]  /*07a0*/  LDG.E.64 R24, desc[UR6][R26.64] ;  /* 0x000000061a187981 */ /* 0x000eac000c1e1b00 */
[----:B---3--:R-:W-:-:S02]  /*07b0*/  DADD R20, R22, R20 ;  /* 0x0000000016147229 */ /* 0x008fc40000000014 */
[----:B------:R0:W3:Y:S06]  /*07c0*/  LDG.E.64 R22, desc[UR6][R26.64+0x8] ;  /* 0x000008061a167981 */ /* 0x0000ec000c1e1b00 */
[----:B----4-:R-:W-:Y:S01]  /*07d0*/  DADD R20, R20, R8 ;  /* 0x0000000014147229 */ /* 0x010fe20000000008 */
[----:B------:R-:W4:Y:S07]  /*07e0*/  LDG.E.64 R8, desc[UR6][R28.64+-0x10] ;  /* 0xfffff0061c087981 */ /* 0x000f2e000c1e1b00 */
[----:B-----5:R-:W-:Y:S01]  /*07f0*/  DADD R20, R20, R14 ;  /* 0x0000000014147229 */ /* 0x020fe2000000000e */
[----:B------:R-:W5:Y:S07]  /*0800*/  LDG.E.64 R14, desc[UR6][R28.64+-0x8] ;  /* 0xfffff8061c0e7981 */ /* 0x000f6e000c1e1b00 */
[----:B0-----:R-:W-:Y:S01]  /*0810*/  DADD R26, R20, R2 ;  /* 0x00000000141a7229 */ /* 0x001fe20000000002 */
[----:B------:R-:W5:Y:S04]  /*0820*/  LDG.E.64 R2, desc[UR6][R28.64] ;  /* 0x000000061c027981 */ /* 0x000f68000c1e1b00 */
[----:B------:R0:W5:Y:S03]  /*0830*/  LDG.E.64 R20, desc[UR6][R28.64+0x8] ;  /* 0x000008061c147981 */ /* 0x000166000c1e1b00 */
[----:B------:R-:W-:Y:S01]  /*0840*/  DADD R16, R26, R16 ;  /* 0x000000001a107229 */ /* 0x000fe20000000010 */
[----:B------:R-:W-:-:S07]  /*0850*/  IMAD.WIDE R26, R0, 0x8, R6 ;  /* 0x00000008001a7825 */ /* 0x000fce00078e0206 */
[----:B------:R-:W-:Y:S02]  /*0860*/  DADD R12, R16, R12 ;  /* 0x00000000100c7229 */ /* 0x000fe4000000000c */
[----:B------:R-:W5:Y:S06]  /*0870*/  LDG.E.64 R16, desc[UR6][R26.64+-0x10] ;  /* 0xfffff0061a107981 */ /* 0x000f6c000c1e1b00 */
[----:B------:R-:W-:Y:S02]  /*0880*/  DADD R10, R12, R10 ;  /* 0x000000000c0a7229 */ /* 0x000fe4000000000a */
[----:B------:R-:W5:Y:S06]  /*0890*/  LDG.E.64 R12, desc[UR6][R26.64+-0x8] ;  /* 0xfffff8061a0c7981 */ /* 0x000f6c000c1e1b00 */
[----:B0-----:R-:W-:Y:S01]  /*08a0*/  DADD R28, R10, R4 ;  /* 0x000000000a1c7229 */ /* 0x001fe20000000004 */
[----:B------:R-:W5:Y:S04]  /*08b0*/  LDG.E.64 R4, desc[UR6][R26.64] ;  /* 0x000000061a047981 */ /* 0x000f68000c1e1b00 */
[----:B------:R0:W5:Y:S02]  /*08c0*/  LDG.E.64 R10, desc[UR6][R26.64+0x8] ;  /* 0x000008061a0a7981 */ /* 0x000164000c1e1b00 */
[----:B0-----:R-:W-:-:S05]  /*08d0*/  IADD3 R27, PT, PT, R19, 0x3c, RZ ;  /* 0x0000003c131b7810 */ /* 0x001fca0007ffe0ff */
[----:B------:R-:W-:-:S04]  /*08e0*/  IMAD.WIDE R26, R27, 0x8, R6 ;  /* 0x000000081b1a7825 */ /* 0x000fc800078e0206 */
[C---:B------:R-:W-:Y:S01]  /*08f0*/  VIADD R0, R19.reuse, 0x40 ;  /* 0x0000004013007836 */ /* 0x040fe20000000000 */
[----:B--2---:R-:W-:Y:S01]  /*0900*/  DADD R28, R28, R24 ;  /* 0x000000001c1c7229 */ /* 0x004fe20000000018 */
[----:B------:R-:W-:-:S04]  /*0910*/  VIADD R25, R19, 0x38 ;  /* 0x0000003813197836 */ /* 0x000fc80000000000 */
[----:B------:R-:W-:-:S03]  /*0920*/  IMAD.WIDE R24, R25, 0x8, R6 ;  /* 0x0000000819187825 */ /* 0x000fc600078e0206 */
[----:B---3--:R-:W-:Y:S02]  /*0930*/  DADD R28, R28, R22 ;  /* 0x000000001c1c7229 */ /* 0x008fe40000000016 */
[----:B------:R-:W2:Y:S06]  /*0940*/  LDG.E.64 R22, desc[UR6][R24.64+-0x10] ;  /* 0xfffff00618167981 */ /* 0x000eac000c1e1b00 */
        /* <DEDUP_REMOVED lines=11> */
[----:B------:R-:W5:Y:S07]  /*0a00*/  LDG.E.64 R12, desc[UR6][R26.64] ;  /* 0x000000061a0c7981 */ /* 0x000f6e000c1e1b00 */
[----:B------:R-:W-:Y:S01]  /*0a10*/  DADD R28, R28, R4 ;  /* 0x000000001c1c7229 */ /* 0x000fe20000000004 */
[----:B------:R1:W5:Y:S01]  /*0a20*/  LDG.E.64 R4, desc[UR6][R26.64+0x8] ;  /* 0x000008061a047981 */ /* 0x000362000c1e1b00 */
[----:B0-----:R-:W-:-:S06]  /*0a30*/  IMAD.WIDE R24, R0, 0x8, R6 ;  /* 0x0000000800187825 */ /* 0x001fcc00078e0206 */
[----:B------:R-:W-:Y:S01]  /*0a40*/  DADD R28, R28, R10 ;  /* 0x000000001c1c7229 */ /* 0x000fe2000000000a */
[----:B------:R-:W5:Y:S01]  /*0a50*/  LDG.E.64 R10, desc[UR6][R24.64+-0x10] ;  /* 0xfffff006180a7981 */ /* 0x000f62000c1e1b00 */
[----:B------:R-:W-:-:S05]  /*0a60*/  IADD3 R0, PT, PT, R19, 0x44, RZ ;  /* 0x0000004413007810 */ /* 0x000fca0007ffe0ff */
[--C-:B-1----:R-:W-:Y:S01]  /*0a70*/  IMAD.WIDE R26, R0, 0x8, R6.reuse ;  /* 0x00000008001a7825 */ /* 0x102fe200078e0206 */
[----:B--2---:R-:W-:Y:S01]  /*0a80*/  DADD R28, R28, R22 ;  /* 0x000000001c1c7229 */ /* 0x004fe20000000016 */
[----:B------:R-:W2:Y:S07]  /*0a90*/  LDG.E.64 R22, desc[UR6][R24.64+-0x8] ;  /* 0xfffff80618167981 */ /* 0x000eae000c1e1b00 */
[----:B---3--:R-:W-:Y:S01]  /*0aa0*/  DADD R28, R28, R8 ;  /* 0x000000001c1c7229 */ /* 0x008fe20000000008 */
[----:B------:R-:W3:Y:S07]  /*0ab0*/  LDG.E.64 R8, desc[UR6][R24.64] ;  /* 0x0000000618087981 */ /* 0x000eee000c1e1b00 */
[----:B----4-:R-:W-:Y:S01]  /*0ac0*/  DADD R28, R28, R14 ;  /* 0x000000001c1c7229 */ /* 0x010fe2000000000e */
[----:B------:R0:W4:Y:S07]  /*0ad0*/  LDG.E.64 R14, desc[UR6][R24.64+0x8] ;  /* 0x00000806180e7981 */ /* 0x00012e000c1e1b00 */
        /* <DEDUP_REMOVED lines=19> */
[----:B---3--:R-:W-:Y:S01]  /*0c10*/  DADD R22, R22, R8 ;  /* 0x0000000016167229 */ /* 0x008fe20000000008 */
[----:B------:R0:W3:Y:S07]  /*0c20*/  LDG.E.64 R8, desc[UR6][R28.64+0x8] ;  /* 0x000008061c087981 */ /* 0x0000ee000c1e1b00 */
        /* <DEDUP_REMOVED lines=11> */
[----:B------:R-:W-:Y:S01]  /*0ce0*/  DADD R12, R12, R4 ;  /* 0x000000000c0c7229 */ /* 0x000fe20000000004 */
[----:B------:R-:W5:Y:S07]  /*0cf0*/  LDG.E.64 R4, desc[UR6][R28.64+-0x8] ;  /* 0xfffff8061c047981 */ /* 0x000f6e000c1e1b00 */
[----:B0-----:R-:W-:-:S02]  /*0d00*/  DADD R26, R12, R10 ;  /* 0x000000000c1a7229 */ /* 0x001fc4000000000a */
[----:B------:R-:W5:Y:S04]  /*0d10*/  LDG.E.64 R12, desc[UR6][R28.64] ;  /* 0x000000061c0c7981 */ /* 0x000f68000c1e1b00 */
[----:B------:R0:W5:Y:S01]  /*0d20*/  LDG.E.64 R10, desc[UR6][R28.64+0x8] ;  /* 0x000008061c0a7981 */ /* 0x000162000c1e1b00 */
        /* <DEDUP_REMOVED lines=10> */
[----:B0-----:R-:W-:Y:S01]  /*0dd0*/  DADD R28, R24, R20 ;  /* 0x00000000181c7229 */ /* 0x001fe20000000014 */
[----:B------:R-:W-:Y:S01]  /*0de0*/  VIADD R21, R19, 0x58 ;  /* 0x0000005813157836 */ /* 0x000fe20000000000 */
[----:B------:R0:W5:Y:S03]  /*0df0*/  LDG.E.64 R24, desc[UR6][R26.64+0x8] ;  /* 0x000008061a187981 */ /* 0x000166000c1e1b00 */
[----:B------:R-:W-:-:S03]  /*0e00*/  IMAD.WIDE R20, R21, 0x8, R6 ;  /* 0x0000000815147825 */ /* 0x000fc600078e0206 */
[----:B------:R-:W-:Y:S02]  /*0e10*/  DADD R28, R28, R22 ;  /* 0x000000001c1c7229 */ /* 0x000fe40000000016 */
[----:B------:R-:W5:Y:S06]  /*0e20*/  LDG.E.64 R22, desc[UR6][R20.64+-0x10] ;  /* 0xfffff00614167981 */ /* 0x000f6c000c1e1b00 */
        /* <DEDUP_REMOVED lines=8> */
[----:B------:R-:W5:Y:S01]  /*0eb0*/  LDG.E.64 R10, desc[UR6][R26.64+-0x10] ;  /* 0xfffff0061a0a7981 */ /* 0x000f62000c1e1b00 */
[----:B------:R-:W-:-:S04]  /*0ec0*/  VIADD R0, R19, 0x60 ;  /* 0x0000006013007836 */ /* 0x000fc80000000000 */
[--C-:B0-----:R-:W-:Y:S02]  /*0ed0*/  IMAD.WIDE R20, R0, 0x8, R6.reuse ;  /* 0x0000000800147825 */ /* 0x101fe400078e0206 */
        /* <DEDUP_REMOVED lines=21> */
[----:B0-----:R-:W-:Y:S02]  /*1030*/  IMAD.WIDE R20, R0, 0x8, R6 ;  /* 0x0000000800147825 */ /* 0x001fe400078e0206 */
        /* <DEDUP_REMOVED lines=12> */
[----:B------:R-:W-:-:S05]  /*1100*/  IADD3 R17, PT, PT, R19, 0x6c, RZ ;  /* 0x0000006c13117810 */ /* 0x000fca0007ffe0ff */
[----:B------:R-:W-:Y:S02]  /*1110*/  IMAD.WIDE R16, R17, 0x8, R6 ;  /* 0x0000000811107825 */ /* 0x000fe400078e0206 */
[----:B------:R-:W-:-:S03]  /*1120*/  DADD R28, R28, R4 ;  /* 0x000000001c1c7229 */ /* 0x000fc60000000004 */
[----:B------:R-:W5:Y:S05]  /*1130*/  LDG.E.64 R4, desc[UR6][R16.64+-0x10] ;  /* 0xfffff00610047981 */ /* 0x000f6a000c1e1b00 */
[----:B------:R-:W-:Y:S01]  /*1140*/  DADD R28, R28, R12 ;  /* 0x000000001c1c7229 */ /* 0x000fe2000000000c */
[----:B------:R-:W5:Y:S07]  /*1150*/  LDG.E.64 R12, desc[UR6][R16.64+-0x8] ;  /* 0xfffff806100c7981 */ /* 0x000f6e000c1e1b00 */
        /* <DEDUP_REMOVED lines=13> */
[----:B-----5:R-:W-:-:S02]  /*1230*/  DADD R24, R20, R24 ;  /* 0x0000000014187229 */ /* 0x020fc40000000018 */
[----:B------:R-:W4:Y:S06]  /*1240*/  LDG.E.64 R20, desc[UR6][R8.64] ;  /* 0x0000000608147981 */ /* 0x000f2c000c1e1b00 */
[----:B------:R-:W-:Y:S01]  /*1250*/  DADD R24, R24, R22 ;  /* 0x0000000018187229 */ /* 0x000fe20000000016 */
[----:B------:R0:W5:Y:S07]  /*1260*/  LDG.E.64 R22, desc[UR6][R8.64+0x8] ;  /* 0x0000080608167981 */ /* 0x00016e000c1e1b00 */
[----:B------:R-:W-:-:S02]  /*1270*/  DADD R26, R24, R26 ;  /* 0x00000000181a7229 */ /* 0x000fc4000000001a */
        /* <DEDUP_REMOVED lines=8> */
[----:B------:R-:W-:Y:S02]  /*1300*/  DADD R28, R26, R28 ;  /* 0x000000001a1c7229 */ /* 0x000fe4000000001c */
[----:B------:R-:W5:Y:S01]  /*1310*/  LDG.E.64 R26, desc[UR6][R8.64+-0x10] ;  /* 0xfffff006081a7981 */ /* 0x000f62000c1e1b00 */
[----:B------:R-:W-:-:S05]  /*1320*/  IADD3 R0, PT, PT, R19, 0x7c, RZ ;  /* 0x0000007c13007810 */ /* 0x000fca0007ffe0ff */
[----:B0-----:R-:W-:-:S04]  /*1330*/  IMAD.WIDE R16, R0, 0x8, R6 ;  /* 0x0000000800107825 */ /* 0x001fc800078e0206 */
[----:B------:R-:W-:Y:S01]  /*1340*/  VIADD R0, R19, 0x80 ;  /* 0x0000008013007836 */ /* 0x000fe20000000000 */
        /* <DEDUP_REMOVED lines=17> */
[----:B------:R-:W-:Y:S01]  /*1460*/  DADD R28, R28, R26 ;  /* 0x000000001c1c7229 */ /* 0x000fe2000000001a */
[----:B------:R-:W5:Y:S01]  /*1470*/  LDG.E.64 R26, desc[UR6][R8.64+-0x8] ;  /* 0xfffff806081a7981 */ /* 0x000f62000c1e1b00 */
[----:B------:R-:W-:-:S05]  /*1480*/  IADD3 R0, PT, PT, R19, 0x84, RZ ;  /* 0x0000008413007810 */ /* 0x000fca0007ffe0ff */
[----:B0-----:R-:W-:Y:S01]  /*1490*/  IMAD.WIDE R16, R0, 0x8, R6 ;  /* 0x0000000800107825 */ /* 0x001fe200078e0206 */
        /* <DEDUP_REMOVED lines=12> */
[----:B------:R-:W-:-:S04]  /*1560*/  VIADD R5, R19, 0x88 ;  /* 0x0000008813057836 */ /* 0x000fc80000000000 */
[----:B------:R-:W-:-:S03]  /*1570*/  IMAD.WIDE R4, R5, 0x8, R6 ;  /* 0x0000000805047825 */ /* 0x000fc600078e0206 */
[----:B------:R-:W-:Y:S02]  /*1580*/  DADD R12, R8, R12 ;  /* 0x00000000080c7229 */ /* 0x000fe4000000000c */
[----:B------:R-:W5:Y:S06]  /*1590*/  LDG.E.64 R8, desc[UR6][R4.64+-0x10] ;  /* 0xfffff00604087981 */ /* 0x000f6c000c1e1b00 */
[----:B------:R-:W-:Y:S01]  /*15a0*/  DADD R12, R12, R10 ;  /* 0x000000000c0c7229 */ /* 0x000fe2000000000a */
[----:B------:R-:W5:Y:S07]  /*15b0*/  LDG.E.64 R10, desc[UR6][R4.64+-0x8] ;  /* 0xfffff806040a7981 */ /* 0x000f6e000c1e1b00 */
[----:B0-----:R-:W-:-:S02]  /*15c0*/  DADD R16, R12, R26 ;  /* 0x000000000c107229 */ /* 0x001fc4000000001a */
[----:B------:R-:W5:Y:S04]  /*15d0*/  LDG.E.64 R12, desc[UR6][R4.64] ;  /* 0x00000006040c7981 */ /* 0x000f68000c1e1b00 */
[----:B------:R-:W5:Y:S02]  /*15e0*/  LDG.E.64 R26, desc[UR6][R4.64+0x8] ;  /* 0x00000806041a7981 */ /* 0x000f64000c1e1b00 */
[----:B--2---:R-:W-:Y:S01]  /*15f0*/  DADD R16, R16, R14 ;  /* 0x0000000010107229 */ /* 0x004fe2000000000e */
[----:B------:R-:W-:-:S05]  /*1600*/  IADD3 R15, PT, PT, R19, 0x8c, RZ ;  /* 0x0000008c130f7810 */ /* 0x000fca0007ffe0ff */
[----:B------:R-:W-:Y:S02]  /*1610*/  IMAD.WIDE R14, R15, 0x8, R6 ;  /* 0x000000080f0e7825 */ /* 0x000fe400078e0206 */
[----:B---3--:R-:W-:-:S03]  /*1620*/  DADD R16, R16, R2 ;  /* 0x0000000010107229 */ /* 0x008fc60000000002 */
[----:B------:R-:W2:Y:S05]  /*1630*/  LDG.E.64 R2, desc[UR6][R14.64+-0x10] ;  /* 0xfffff0060e027981 */ /* 0x000eaa000c1e1b00 */
[----:B----4-:R-:W-:Y:S01]  /*1640*/  DADD R20, R16, R20 ;  /* 0x0000000010147229 */ /* 0x010fe20000000014 */
[----:B------:R-:W3:Y:S04]  /*1650*/  LDG.E.64 R4, desc[UR6][R14.64+0x8] ;  /* 0x000008060e047981 */ /* 0x000ee8000c1e1b00 */
[----:B------:R-:W4:Y:S03]  /*1660*/  LDG.E.64 R16, desc[UR6][R14.64+-0x8] ;  /* 0xfffff8060e107981 */ /* 0x000f26000c1e1b00 */
[----:B-----5:R-:W-:-:S02]  /*1670*/  DADD R22, R20, R22 ;  /* 0x0000000014167229 */ /* 0x020fc40000000016 */
[----:B------:R0:W5:Y:S06]  /*1680*/  LDG.E.64 R20, desc[UR6][R14.64] ;  /* 0x000000060e147981 */ /* 0x00016c000c1e1b00 */
[----:B------:R-:W-:Y:S01]  /*1690*/  DADD R24, R22, R24 ;  /* 0x0000000016187229 */ /* 0x000fe20000000018 */
[----:B------:R-:W-:-:S04]  /*16a0*/  VIADD R23, R19, 0x90 ;  /* 0x0000009013177836 */ /* 0x000fc80000000000 */
[----:B------:R-:W-:-:S03]  /*16b0*/  IMAD.WIDE R22, R23, 0x8, R6 ;  /* 0x0000000817167825 */ /* 0x000fc600078e0206 */
[----:B------:R-:W-:Y:S02]  /*16c0*/  DADD R28, R24, R28 ;  /* 0x00000000181c7229 */ /* 0x000fe4000000001c */
[----:B------:R-:W3:Y:S06]  /*16d0*/  LDG.E.64 R24, desc[UR6][R22.64+-0x10] ;  /* 0xfffff00616187981 */ /* 0x000eec000c1e1b00 */
[----:B------:R-:W-:Y:S01]  /*16e0*/  DADD R28, R28, R8 ;  /* 0x000000001c1c7229 */ /* 0x000fe20000000008 */
[----:B------:R-:W3:Y:S07]  /*16f0*/  LDG.E.64 R8, desc[UR6][R22.64+-0x8] ;  /* 0xfffff80616087981 */ /* 0x000eee000c1e1b00 */
[----:B------:R-:W-:Y:S01]  /*1700*/  DADD R28, R28, R10 ;  /* 0x000000001c1c7229 */ /* 0x000fe2000000000a */
[----:B------:R-:W3:Y:S07]  /*1710*/  LDG.E.64 R10, desc[UR6][R22.64] ;  /* 0x00000006160a7981 */ /* 0x000eee000c1e1b00 */
[----:B0-----:R-:W-:Y:S01]  /*1720*/  DADD R14, R28, R12 ;  /* 0x000000001c0e7229 */ /* 0x001fe2000000000c */
[----:B------:R-:W-:Y:S01]  /*1730*/  IADD3 R13, PT, PT, R19, 0x94, RZ ;  /* 0x00000094130d7810 */ /* 0x000fe20007ffe0ff */
[----:B------:R0:W3:Y:S04]  /*1740*/  LDG.E.64 R28, desc[UR6][R22.64+0x8] ;  /* 0x00000806161c7981 */ /* 0x0000e8000c1e1b00 */
[----:B------:R-:W-:-:S02]  /*1750*/  IMAD.WIDE R12, R13, 0x8, R6 ;  /* 0x000000080d0c7825 */ /* 0x000fc400078e0206 */
[----:B------:R-:W-:-:S03]  /*1760*/  DADD R26, R14, R26 ;  /* 0x000000000e1a7229 */ /* 0x000fc6000000001a */
[----:B------:R-:W3:Y:S01]  /*1770*/  LDG.E.64 R14, desc[UR6][R12.64+-0x10] ;  /* 0xfffff0060c0e7981 */ /* 0x000ee2000c1e1b00 */
[----:B------:R-:W-:-:S04]  /*1780*/  VIADD R0, R19, 0x98 ;  /* 0x0000009813007836 */ /* 0x000fc80000000000 */
[--C-:B0-----:R-:W-:Y:S01]  /*1790*/  IMAD.WIDE R22, R0, 0x8, R6.reuse ;  /* 0x0000000800167825 */ /* 0x101fe200078e0206 */
[----:B------:R-:W-:Y:S01]  /*17a0*/  IADD3 R0, PT, PT, R19, 0x9c, RZ ;  /* 0x0000009c13007810 */ /* 0x000fe20007ffe0ff */
[----:B--2---:R-:W-:Y:S01]  /*17b0*/  DADD R26, R26, R2 ;  /* 0x000000001a1a7229 */ /* 0x004fe20000000002 */
[----:B------:R-:W2:Y:S07]  /*17c0*/  LDG.E.64 R2, desc[UR6][R12.64+-0x8] ;  /* 0xfffff8060c027981 */ /* 0x000eae000c1e1b00 */
[----:B----4-:R-:W-:Y:S01]  /*17d0*/  DADD R26, R26, R16 ;  /* 0x000000001a1a7229 */ /* 0x010fe20000000010 */
[----:B------:R-:W4:Y:S07]  /*17e0*/  LDG.E.64 R16, desc[UR6][R12.64] ;  /* 0x000000060c107981 */ /* 0x000f2e000c1e1b00 */
[----:B-----5:R-:W-:Y:S01]  /*17f0*/  DADD R26, R26, R20 ;  /* 0x000000001a1a7229 */ /* 0x020fe20000000014 */
[----:B------:R0:W5:Y:S07]  /*1800*/  LDG.E.64 R20, desc[UR6][R12.64+0x8] ;  /* 0x000008060c147981 */ /* 0x00016e000c1e1b00 */
[----:B---3--:R-:W-:Y:S01]  /*1810*/  DADD R26, R26, R4 ;  /* 0x000000001a1a7229 */ /* 0x008fe20000000004 */
[----:B------:R-:W3:Y:S07]  /*1820*/  LDG.E.64 R4, desc[UR6][R22.64+-0x10] ;  /* 0xfffff00616047981 */ /* 0x000eee000c1e1b00 */
[----:B------:R-:W-:Y:S01]  /*1830*/  DADD R26, R26, R24 ;  /* 0x000000001a1a7229 */ /* 0x000fe20000000018 */
[----:B------:R-:W3:Y:S07]  /*1840*/  LDG.E.64 R24, desc[UR6][R22.64+-0x8] ;  /* 0xfffff80616187981 */ /* 0x000eee000c1e1b00 */
[----:B------:R-:W-:Y:S01]  /*1850*/  DADD R26, R26, R8 ;  /* 0x000000001a1a7229 */ /* 0x000fe20000000008 */
[----:B------:R-:W3:Y:S01]  /*1860*/  LDG.E.64 R8, desc[UR6][R22.64] ;  /* 0x0000000616087981 */ /* 0x000ee2000c1e1b00 */
[----:B0-----:R-:W-:-:S06]  /*1870*/  IMAD.WIDE R12, R0, 0x8, R6 ;  /* 0x00000008000c7825 */ /* 0x001fcc00078e0206 */
[----:B------:R-:W-:Y:S01]  /*1880*/  DADD R26, R26, R10 ;  /* 0x000000001a1a7229 */ /* 0x000fe2000000000a */
[----:B------:R0:W3:Y:S07]  /*1890*/  LDG.E.64 R10, desc[UR6][R22.64+0x8] ;  /* 0x00000806160a7981 */ /* 0x0000ee000c1e1b00 */
[----:B------:R-:W-:Y:S02]  /*18a0*/  DADD R28, R26, R28 ;  /* 0x000000001a1c7229 */ /* 0x000fe4000000001c */
[----:B------:R-:W3:Y:S06]  /*18b0*/  LDG.E.64 R26, desc[UR6][R12.64+-0x10] ;  /* 0xfffff0060c1a7981 */ /* 0x000eec000c1e1b00 */
[----:B------:R-:W-:Y:S01]  /*18c0*/  DADD R28, R28, R14 ;  /* 0x000000001c1c7229 */ /* 0x000fe2000000000e */
[----:B------:R-:W3:Y:S01]  /*18d0*/  LDG.E.64 R14, desc[UR6][R12.64+-0x8] ;  /* 0xfffff8060c0e7981 */ /* 0x000ee2000c1e1b00 */
[----:B------:R-:W-:-:S04]  /*18e0*/  VIADD R0, R19, 0xa0 ;  /* 0x000000a013007836 */ /* 0x000fc80000000000 */
[----:B0-----:R-:W-:Y:S02]  /*18f0*/  IMAD.WIDE R22, R0, 0x8, R6 ;  /* 0x0000000800167825 */ /* 0x001fe400078e0206 */
[----:B--2---:R-:W-:Y:S01]  /*1900*/  DADD R28, R28, R2 ;  /* 0x000000001c1c7229 */ /* 0x004fe20000000002 */
[----:B------:R-:W2:Y:S07]  /*1910*/  LDG.E.64 R2, desc[UR6][R12.64] ;  /* 0x000000060c027981 */ /* 0x000eae000c1e1b00 */
[----:B----4-:R-:W-:Y:S01]  /*1920*/  DADD R28, R28, R16 ;  /* 0x000000001c1c7229 */ /* 0x010fe20000000010 */
[----:B------:R0:W4:Y:S07]  /*1930*/  LDG.E.64 R16, desc[UR6][R12.64+0x8] ;  /* 0x000008060c107981 */ /* 0x00012e000c1e1b00 */
[----:B-----5:R-:W-:Y:S01]  /*1940*/  DADD R28, R28, R20 ;  /* 0x000000001c1c7229 */ /* 0x020fe20000000014 */
[----:B------:R-:W5:Y:S07]  /*1950*/  LDG.E.64 R20, desc[UR6][R22.64+-0x10] ;  /* 0xfffff00616147981 */ /* 0x000f6e000c1e1b00 */
[----:B---3--:R-:W-:Y:S01]  /*1960*/  DADD R28, R28, R4 ;  /* 0x000000001c1c7229 */ /* 0x008fe20000000004 */
[----:B------:R-:W3:Y:S07]  /*1970*/  LDG.E.64 R4, desc[UR6][R22.64+-0x8] ;  /* 0xfffff80616047981 */ /* 0x000eee000c1e1b00 */
[----:B0-----:R-:W-:Y:S01]  /*1980*/  DADD R12, R28, R24 ;  /* 0x000000001c0c7229 */ /* 0x001fe20000000018 */
[----:B------:R-:W3:Y:S04]  /*1990*/  LDG.E.64 R24, desc[UR6][R22.64] ;  /* 0x0000000616187981 */ /* 0x000ee8000c1e1b00 */
[----:B------:R0:W3:Y:S03]  /*19a0*/  LDG.E.64 R28, desc[UR6][R22.64+0x8] ;  /* 0x00000806161c7981 */ /* 0x0000e6000c1e1b00 */
[----:B------:R-:W-:Y:S01]  /*19b0*/  DADD R12, R12, R8 ;  /* 0x000000000c0c7229 */ /* 0x000fe20000000008 */
[----:B------:R-:W-:-:S05]  /*19c0*/  IADD3 R9, PT, PT, R19, 0xa4, RZ ;  /* 0x000000a413097810 */ /* 0x000fca0007ffe0ff */
[----:B------:R-:W-:Y:S02]  /*19d0*/  IMAD.WIDE R8, R9, 0x8, R6 ;  /* 0x0000000809087825 */ /* 0x000fe400078e0206 */
[----:B------:R-:W-:-:S03]  /*19e0*/  DADD R12, R12, R10 ;  /* 0x000000000c0c7229 */ /* 0x000fc6000000000a */
[----:B------:R-:W3:Y:S05]  /*19f0*/  LDG.E.64 R10, desc[UR6][R8.64+-0x10] ;  /* 0xfffff006080a7981 */ /* 0x000eea000c1e1b00 */
[----:B------:R-:W-:Y:S02]  /*1a00*/  DADD R26, R12, R26 ;  /* 0x000000000c1a7229 */ /* 0x000fe4000000001a */
[----:B------:R-:W3:Y:S06]  /*1a10*/  LDG.E.64 R12, desc[UR6][R8.64+-0x8] ;  /* 0xfffff806080c7981 */ /* 0x000eec000c1e1b00 */
[----:B0-----:R-:W-:Y:S01]  /*1a20*/  DADD R22, R26, R14 ;  /* 0x000000001a167229 */ /* 0x001fe2000000000e */
[----:B------:R-:W3:Y:S04]  /*1a30*/  LDG.E.64 R14, desc[UR6][R8.64] ;  /* 0x00000006080e7981 */ /* 0x000ee8000c1e1b00 */
[----:B------:R-:W3:Y:S01]  /*1a40*/  LDG.E.64 R26, desc[UR6][R8.64+0x8] ;  /* 0x00000806081a7981 */ /* 0x000ee2000c1e1b00 */
[----:B------:R-:W-:-:S02]  /*1a50*/  IADD3 R0, PT, PT, R19, 0xb0, RZ ;  /* 0x000000b013007810 */ /* 0x000fc40007ffe0ff */
[----:B--2---:R-:W-:Y:S01]  /*1a60*/  DADD R22, R22, R2 ;  /* 0x0000000016167229 */ /* 0x004fe20000000002 */
[----:B------:R-:W-:-:S04]  /*1a70*/  VIADD R3, R19, 0xa8 ;  /* 0x000000a813037836 */ /* 0x000fc80000000000 */
[----:B------:R-:W-:-:S03]  /*1a80*/  IMAD.WIDE R2, R3, 0x8, R6 ;  /* 0x0000000803027825 */ /* 0x000fc600078e0206 */
[----:B----4-:R-:W-:Y:S02]  /*1a90*/  DADD R22, R22, R16 ;  /* 0x0000000016167229 */ /* 0x010fe40000000010 */
[----:B------:R-:W2:Y:S04]  /*1aa0*/  LDG.E.64 R16, desc[UR6][R2.64+-0x10] ;  /* 0xfffff00602107981 */ /* 0x000ea8000c1e1b00 */
[----:B------:R-:W4:Y:S02]  /*1ab0*/  LDG.E.64 R8, desc[UR6][R2.64+0x8] ;  /* 0x0000080602087981 */ /* 0x000f24000c1e1b00 */
[----:B-----5:R-:W-:Y:S02]  /*1ac0*/  DADD R22, R22, R20 ;  /* 0x0000000016167229 */ /* 0x020fe40000000014 */
[----:B------:R-:W5:Y:S06]  /*1ad0*/  LDG.E.64 R20, desc[UR6][R2.64+-0x8] ;  /* 0xfffff80602147981 */ /* 0x000f6c000c1e1b00 */
[----:B---3--:R-:W-:Y:S01]  /*1ae0*/  DADD R22, R22, R4 ;  /* 0x0000000016167229 */ /* 0x008fe20000000004 */
[----:B------:R0:W3:Y:S07]  /*1af0*/  LDG.E.64 R4, desc[UR6][R2.64] ;  /* 0x0000000602047981 */ /* 0x0000ee000c1e1b00 */
[----:B------:R-:W-:Y:S01]  /*1b00*/  DADD R24, R22, R24 ;  /* 0x0000000016187229 */ /* 0x000fe20000000018 */
[----:B------:R-:W-:-:S05]  /*1b10*/  IADD3 R23, PT, PT, R19, 0xac, RZ ;  /* 0x000000ac13177810 */ /* 0x000fca0007ffe0ff */
[----:B------:R-:W-:Y:S02]  /*1b20*/  IMAD.WIDE R22, R23, 0x8, R6 ;  /* 0x0000000817167825 */ /* 0x000fe400078e0206 */
[----:B------:R-:W-:-:S03]  /*1b30*/  DADD R28, R24, R28 ;  /* 0x00000000181c7229 */ /* 0x000fc6000000001c */
[----:B------:R-:W4:Y:S05]  /*1b40*/  LDG.E.64 R24, desc[UR6][R22.64+-0x10] ;  /* 0xfffff00616187981 */ /* 0x000f2a000c1e1b00 */
[----:B------:R-:W-:Y:S01]  /*1b50*/  DADD R28, R28, R10 ;  /* 0x000000001c1c7229 */ /* 0x000fe2000000000a */
[----:B------:R-:W4:Y:S07]  /*1b60*/  LDG.E.64 R10, desc[UR6][R22.64+-0x8] ;  /* 0xfffff806160a7981 */ /* 0x000f2e000c1e1b00 */
[----:B------:R-:W-:Y:S01]  /*1b70*/  DADD R28, R28, R12 ;  /* 0x000000001c1c7229 */ /* 0x000fe2000000000c */
[----:B------:R-:W4:Y:S01]  /*1b80*/  LDG.E.64 R12, desc[UR6][R22.64] ;  /* 0x00000006160c7981 */ /* 0x000f22000c1e1b00 */
[----:B0-----:R-:W-:-:S06]  /*1b90*/  IMAD.WIDE R2, R0, 0x8, R6 ;  /* 0x0000000800027825 */ /* 0x001fcc00078e0206 */
[----:B------:R-:W-:Y:S01]  /*1ba0*/  DADD R28, R28, R14 ;  /* 0x000000001c1c7229 */ /* 0x000fe2000000000e */
[----:B------:R3:W4:Y:S07]  /*1bb0*/  LDG.E.64 R14, desc[UR6][R22.64+0x8] ;  /* 0x00000806160e7981 */ /* 0x00072e000c1e1b00 */
[----:B------:R-:W-:Y:S01]  /*1bc0*/  DADD R28, R28, R26 ;  /* 0x000000001c1c7229 */ /* 0x000fe2000000001a */
[----:B------:R-:W4:Y:S01]  /*1bd0*/  LDG.E.64 R26, desc[UR6][R2.64+-0x10] ;  /* 0xfffff006021a7981 */ /* 0x000f22000c1e1b00 */
[----:B------:R-:W-:-:S06]  /*1be0*/  IADD3 R0, PT, PT, R19, 0xb8, RZ ;  /* 0x000000b813007810 */ /* 0x000fcc0007ffe0ff */
[----:B--2---:R-:W-:Y:S01]  /*1bf0*/  DADD R28, R28, R16 ;  /* 0x000000001c1c7229 */ /* 0x004fe20000000010 */
[----:B------:R-:W2:Y:S07]  /*1c00*/  LDG.E.64 R16, desc[UR6][R2.64+-0x8] ;  /* 0xfffff80602107981 */ /* 0x000eae000c1e1b00 */
[----:B-----5:R-:W-:Y:S01]  /*1c10*/  DADD R28, R28, R20 ;  /* 0x000000001c1c7229 */ /* 0x020fe20000000014 */
[----:B------:R-:W5:Y:S07]  /*1c20*/  LDG.E.64 R20, desc[UR6][R2.64] ;  /* 0x0000000602147981 */ /* 0x000f6e000c1e1b00 */
[----:B---3--:R-:W-:Y:S01]  /*1c30*/  DADD R22, R28, R4 ;  /* 0x000000001c167229 */ /* 0x008fe20000000004 */
[----:B------:R-:W-:Y:S01]  /*1c40*/  VIADD R5, R19, 0xb4 ;  /* 0x000000b413057836 */ /* 0x000fe20000000000 */
[----:B------:R0:W3:Y:S03]  /*1c50*/  LDG.E.64 R28, desc[UR6][R2.64+0x8] ;  /* 0x00000806021c7981 */ /* 0x0000e6000c1e1b00 */
[----:B------:R-:W-:-:S03]  /*1c60*/  IMAD.WIDE R4, R5, 0x8, R6 ;  /* 0x0000000805047825 */ /* 0x000fc600078e0206 */
[----:B----4-:R-:W-:Y:S02]  /*1c70*/  DADD R22, R22, R8 ;  /* 0x0000000016167229 */ /* 0x010fe40000000008 */
[----:B------:R-:W4:Y:S06]  /*1c80*/  LDG.E.64 R8, desc[UR6][R4.64+-0x10] ;  /* 0xfffff00604087981 */ /* 0x000f2c000c1e1b00 */
[----:B------:R-:W-:Y:S02]  /*1c90*/  DADD R24, R22, R24 ;  /* 0x0000000016187229 */ /* 0x000fe40000000018 */
[----:B------:R-:W4:Y:S06]  /*1ca0*/  LDG.E.64 R22, desc[UR6][R4.64+-0x8] ;  /* 0xfffff80604167981 */ /* 0x000f2c000c1e1b00 */
[----:B------:R-:W-:Y:S01]  /*1cb0*/  DADD R24, R24, R10 ;  /* 0x0000000018187229 */ /* 0x000fe2000000000a */
[----:B------:R-:W4:Y:S01]  /*1cc0*/  LDG.E.64 R10, desc[UR6][R4.64] ;  /* 0x00000006040a7981 */ /* 0x000f22000c1e1b00 */
[----:B0-----:R-:W-:-:S06]  /*1cd0*/  IMAD.WIDE R2, R0, 0x8, R6 ;  /* 0x0000000800027825 */ /* 0x001fcc00078e0206 */
[----:B------:R-:W-:Y:S01]  /*1ce0*/  DADD R24, R24, R12 ;  /* 0x0000000018187229 */ /* 0x000fe2000000000c */
[----:B------:R0:W4:Y:S07]  /*1cf0*/  LDG.E.64 R12, desc[UR6][R4.64+0x8] ;  /* 0x00000806040c7981 */ /* 0x00012e000c1e1b00 */
[----:B------:R-:W-:Y:S01]  /*1d00*/  DADD R24, R24, R14 ;  /* 0x0000000018187229 */ /* 0x000fe2000000000e */
[----:B------:R-:W4:Y:S07]  /*1d10*/  LDG.E.64 R14, desc[UR6][R2.64+-0x10] ;  /* 0xfffff006020e7981 */ /* 0x000f2e000c1e1b00 */
[----:B------:R-:W-:-:S02]  /*1d20*/  DADD R26, R24, R26 ;  /* 0x00000000181a7229 */ /* 0x000fc4000000001a */
[----:B------:R-:W4:Y:S01]  /*1d30*/  LDG.E.64 R24, desc[UR6][R2.64+-0x8] ;  /* 0xfffff80602187981 */ /* 0x000f22000c1e1b00 */
[----:B------:R-:W-:-:S05]  /*1d40*/  IADD3 R0, PT, PT, R19, 0xbc, RZ ;  /* 0x000000bc13007810 */ /* 0x000fca0007ffe0ff */
[----:B0-----:R-:W-:-:S04]  /*1d50*/  IMAD.WIDE R4, R0, 0x8, R6 ;  /* 0x0000000800047825 */ /* 0x001fc800078e0206 */
[----:B------:R-:W-:-:S04]  /*1d60*/  VIADD R0, R19, 0xc0 ;  /* 0x000000c013007836 */ /* 0x000fc80000000000 */
[----:B------:R-:W-:Y:S02]  /*1d70*/  IMAD.WIDE R6, R0, 0x8, R6 ;  /* 0x0000000800067825 */ /* 0x000fe400078e0206 */
[----:B------:R-:W0:Y:S01]  /*1d80*/  S2R R0, SR_TID.Y ;  /* 0x0000000000007919 */ /* 0x000e220000002200 */
[----:B------:R-:W0:Y:S01]  /*1d90*/  LDCU UR4, c[0x0][0x364] ;  /* 0x00006c80ff0477ac */ /* 0x000e220008000800 */
[----:B--2---:R-:W-:Y:S01]  /*1da0*/  DADD R26, R26, R16 ;  /* 0x000000001a1a7229 */ /* 0x004fe20000000010 */
[----:B------:R-:W2:Y:S07]  /*1db0*/  LDG.E.64 R16, desc[UR6][R2.64] ;  /* 0x0000000602107981 */ /* 0x000eae000c1e1b00 */
[----:B-----5:R-:W-:Y:S01]  /*1dc0*/  DADD R26, R26, R20 ;  /* 0x000000001a1a7229 */ /* 0x020fe20000000014 */
[----:B------:R-:W5:Y:S07]  /*1dd0*/  LDG.E.64 R20, desc[UR6][R2.64+0x8] ;  /* 0x0000080602147981 */ /* 0x000f6e000c1e1b00 */
[----:B---3--:R-:W-:-:S02]  /*1de0*/  DADD R28, R26, R28 ;  /* 0x000000001a1c7229 */ /* 0x008fc4000000001c */
[----:B------:R-:W3:Y:S04]  /*1df0*/  LDG.E.64 R26, desc[UR6][R4.64+-0x10] ;  /* 0xfffff006041a7981 */ /* 0x000ee8000c1e1b00 */
[----:B------:R-:W3:Y:S02]  /*1e00*/  LDG.E.64 R2, desc[UR6][R4.64+0x8] ;  /* 0x0000080604027981 */ /* 0x000ee4000c1e1b00 */
[----:B----4-:R-:W-:Y:S02]  /*1e10*/  DADD R28, R28, R8 ;  /* 0x000000001c1c7229 */ /* 0x010fe40000000008 */
[----:B------:R-:W4:Y:S06]  /*1e20*/  LDG.E.64 R8, desc[UR6][R4.64+-0x8] ;  /* 0xfffff80604087981 */ /* 0x000f2c000c1e1b00 */
[----:B------:R-:W-:Y:S01]  /*1e30*/  DADD R28, R28, R22 ;  /* 0x000000001c1c7229 */ /* 0x000fe20000000016 */
[----:B------:R1:W4:Y:S07]  /*1e40*/  LDG.E.64 R22, desc[UR6][R4.64] ;  /* 0x0000000604167981 */ /* 0x00032e000c1e1b00 */
[----:B------:R-:W-:Y:S01]  /*1e50*/  DADD R28, R28, R10 ;  /* 0x000000001c1c7229 */ /* 0x000fe2000000000a */
[----:B------:R-:W4:Y:S07]  /*1e60*/  LDG.E.64 R10, desc[UR6][R6.64+-0x10] ;  /* 0xfffff006060a7981 */ /* 0x000f2e000c1e1b00 */
[----:B------:R-:W-:Y:S01]  /*1e70*/  DADD R28, R28, R12 ;  /* 0x000000001c1c7229 */ /* 0x000fe2000000000c */
[----:B------:R-:W4:Y:S07]  /*1e80*/  LDG.E.64 R12, desc[UR6][R6.64+-0x8] ;  /* 0xfffff806060c7981 */ /* 0x000f2e000c1e1b00 */
[----:B------:R-:W-:Y:S01]  /*1e90*/  DADD R28, R28, R14 ;  /* 0x000000001c1c7229 */ /* 0x000fe2000000000e */
[----:B------:R-:W4:Y:S01]  /*1ea0*/  LDG.E.64 R14, desc[UR6][R6.64] ;  /* 0x00000006060e7981 */ /* 0x000f22000c1e1b00 */
[----:B-1----:R-:W0:Y:S06]  /*1eb0*/  S2R R5, SR_CTAID.Y ;  /* 0x0000000000057919 */ /* 0x002e2c0000002600 */
[----:B------:R-:W-:-:S02]  /*1ec0*/  DADD R24, R28, R24 ;  /* 0x000000001c187229 */ /* 0x000fc40000000018 */
[----:B------:R-:W4:Y:S01]  /*1ed0*/  LDG.E.64 R28, desc[UR6][R6.64+0x8] ;  /* 0x00000806061c7981 */ /* 0x000f22000c1e1b00 */
[----:B0-----:R-:W-:Y:S02]  /*1ee0*/  IMAD R0, R5, UR4, R0 ;  /* 0x0000000405007c24 */ /* 0x001fe4000f8e0200 */
[----:B------:R-:W0:Y:S03]  /*1ef0*/  LDC.64 R4, c[0x0][0x380] ;  /* 0x0000e000ff047b82 */ /* 0x000e260000000a00 */
[----:B------:R-:W-:-:S05]  /*1f00*/  IADD3 R19, PT, PT, R19, R0, RZ ;  /* 0x0000000013137210 */ /* 0x000fca0007ffe0ff */
[----:B0-----:R-:W-:-:S06]  /*1f10*/  IMAD.WIDE R4, R19, 0x8, R4 ;  /* 0x0000000813047825 */ /* 0x001fcc00078e0204 */
[----:B------:R-:W4:Y:S01]  /*1f20*/  LDG.E.64 R4, desc[UR6][R4.64] ;  /* 0x0000000604047981 */ /* 0x000f22000c1e1b00 */
[----:B--2---:R-:W-:-:S08]  /*1f30*/  DADD R16, R24, R16 ;  /* 0x0000000018107229 */ /* 0x004fd00000000010 */
[----:B-----5:R-:W-:-:S08]  /*1f40*/  DADD R16, R16, R20 ;  /* 0x0000000010107229 */ /* 0x020fd00000000014 */
[----:B---3--:R-:W-:-:S08]  /*1f50*/  DADD R16, R16, R26 ;  /* 0x0000000010107229 */ /* 0x008fd0000000001a */
[----:B----4-:R-:W-:-:S08]  /*1f60*/  DADD R8, R16, R8 ;  /* 0x0000000010087229 */ /* 0x010fd00000000008 */
[----:B------:R-:W-:-:S08]  /*1f70*/  DADD R8, R8, R22 ;  /* 0x0000000008087229 */ /* 0x000fd00000000016 */
[----:B------:R-:W-:-:S08]  /*1f80*/  DADD R2, R8, R2 ;  /* 0x0000000008027229 */ /* 0x000fd00000000002 */
[----:B------:R-:W-:-:S08]  /*1f90*/  DADD R10, R10, R2 ;  /* 0x000000000a0a7229 */ /* 0x000fd00000000002 */
[----:B------:R-:W-:-:S08]  /*1fa0*/  DADD R10, R10, R12 ;  /* 0x000000000a0a7229 */ /* 0x000fd0000000000c */
[----:B------:R-:W-:-:S08]  /*1fb0*/  DADD R10, R10, R14 ;  /* 0x000000000a0a7229 */ /* 0x000fd0000000000e */
[----:B------:R-:W-:-:S06]  /*1fc0*/  DADD R28, R10, R28 ;  /* 0x000000000a1c7229 */ /* 0x000fcc000000001c */
[----:B------:R-:W0:Y:S01]  /*1fd0*/  MUFU.RCP64H R3, R29 ;  /* 0x0000001d00037308 */ /* 0x000e220000001800 */
[----:B------:R-:W-:-:S06]  /*1fe0*/  MOV R2, 0x1 ;  /* 0x0000000100027802 */ /* 0x000fcc0000000f00 */
[----:B0-----:R-:W-:-:S08]  /*1ff0*/  DFMA R6, -R28, R2, 1 ;  /* 0x3ff000001c06742b */ /* 0x001fd00000000102 */
[----:B------:R-:W-:-:S08]  /*2000*/  DFMA R6, R6, R6, R6 ;  /* 0x000000060606722b */ /* 0x000fd00000000006 */
[----:B------:R-:W-:-:S08]  /*2010*/  DFMA R6, R2, R6, R2 ;  /* 0x000000060206722b */ /* 0x000fd00000000002 */
[----:B------:R-:W-:-:S08]  /*2020*/  DFMA R2, -R28, R6, 1 ;  /* 0x3ff000001c02742b */ /* 0x000fd00000000106 */
[----:B------:R-:W-:-:S08]  /*2030*/  DFMA R2, R6, R2, R6 ;  /* 0x000000020602722b */ /* 0x000fd00000000006 */
[----:B------:R-:W-:-:S08]  /*2040*/  DMUL R6, R4, R2 ;  /* 0x0000000204067228 */ /* 0x000fd00000000000 */
[----:B------:R-:W-:-:S08]  /*2050*/  DFMA R8, -R28, R6, R4 ;  /* 0x000000061c08722b */ /* 0x000fd00000000104 */
[----:B------:R-:W-:Y:S01]  /*2060*/  DFMA R2, R2, R8, R6 ;  /* 0x000000080202722b */ /* 0x000fe20000000006 */
[----:B------:R-:W-:-:S09]  /*2070*/  FSETP.GEU.AND P1, PT, |R5|, 6.5827683646048100446e-37, PT ;  /* 0x036000000500780b */ /* 0x000fd20003f2e200 */
[----:B------:R-:W-:-:S05]  /*2080*/  FFMA R0, RZ, R29, R3 ;  /* 0x0000001dff007223 */ /* 0x000fca0000000003 */
[----:B------:R-:W-:Y:S01]  /*2090*/  FSETP.GT.AND P0, PT, |R0|, 1.469367938527859385e-39, PT ;  /* 0x001000000000780b */ /* 0x000fe20003f04200 */
[----:B------:R-:W-:-:S12]  /*20a0*/  BSSY.RECONVERGENT B0, `(.L_x_2) ;  /* 0x0000006000007945 */ /* 0x000fd80003800200 */
[----:B------:R-:W-:Y:S05]  /*20b0*/  @P0 BRA P1, `(.L_x_3) ;  /* 0x0000000000100947 */ /* 0x000fea0000800000 */
[----:B------:R-:W-:-:S07]  /*20c0*/  MOV R0, 0x20e0 ;  /* 0x000020e000007802 */ /* 0x000fce0000000f00 */
[----:B------:R-:W-:Y:S05]  /*20d0*/  CALL.REL.NOINC `($__internal_0_$__cuda_sm20_div_rn_f64_full) ;  /* 0x00000000001c7944 */ /* 0x000fea0003c00000 */
[----:B------:R-:W-:Y:S01]  /*20e0*/  IMAD.MOV.U32 R2, RZ, RZ, R10 ;  /* 0x000000ffff027224 */ /* 0x000fe200078e000a */
[----:B------:R-:W-:-:S07]  /*20f0*/  MOV R3, R11 ;  /* 0x0000000b00037202 */ /* 0x000fce0000000f00 */
.L_x_3:
[----:B------:R-:W-:Y:S05]  /*2100*/  BSYNC.RECONVERGENT B0 ;  /* 0x0000000000007941 */ /* 0x000fea0003800200 */
.L_x_2:
[----:B------:R-:W0:Y:S02]  /*2110*/  LDC.64 R4, c[0x0][0x388] ;  /* 0x0000e200ff047b82 */ /* 0x000e240000000a00 */
[----:B0-----:R-:W-:-:S05]  /*2120*/  IMAD.WIDE R4, R19, 0x8, R4 ;  /* 0x0000000813047825 */ /* 0x001fca00078e0204 */
[----:B------:R-:W-:Y:S01]  /*2130*/  STG.E.64 desc[UR6][R4.64], R2 ;  /* 0x0000000204007986 */ /* 0x000fe2000c101b06 */
[----:B------:R-:W-:Y:S05]  /*2140*/  EXIT ;  /* 0x000000000000794d */ /* 0x000fea0003800000 */
        .weak           $__internal_0_$__cuda_sm20_div_rn_f64_full
        .type           $__internal_0_$__cuda_sm20_div_rn_f64_full,@function
        .size           $__internal_0_$__cuda_sm20_div_rn_f64_full,(.L_x_13 - $__internal_0_$__cuda_sm20_div_rn_f64_full)
$__internal_0_$__cuda_sm20_div_rn_f64_full:
[C---:B------:R-:W-:Y:S01]  /*2150*/  FSETP.GEU.AND P0, PT, |R29|.reuse, 1.469367938527859385e-39, PT ;  /* 0x001000001d00780b */ /* 0x040fe20003f0e200 */
[----:B------:R-:W-:Y:S01]  /*2160*/  IMAD.MOV.U32 R7, RZ, RZ, R29 ;  /* 0x000000ffff077224 */ /* 0x000fe200078e001d */
[----:B------:R-:W-:Y:S01]  /*2170*/  LOP3.LUT R2, R29, 0x800fffff, RZ, 0xc0, !PT ;  /* 0x800fffff1d027812 */ /* 0x000fe200078ec0ff */
[----:B------:R-:W-:Y:S01]  /*2180*/  BSSY.RECONVERGENT B1, `(.L_x_4) ;  /* 0x0000056000017945 */ /* 0x000fe20003800200 */
[-C--:B------:R-:W-:Y:S02]  /*2190*/  MOV R6, R28.reuse ;  /* 0x0000001c00067202 */ /* 0x080fe40000000f00 */
[----:B------:R-:W-:Y:S02]  /*21a0*/  LOP3.LUT R3, R2, 0x3ff00000, RZ, 0xfc, !PT ;  /* 0x3ff0000002037812 */ /* 0x000fe400078efcff */
[----:B------:R-:W-:Y:S02]  /*21b0*/  MOV R2, R28 ;  /* 0x0000001c00027202 */ /* 0x000fe40000000f00 */
[----:B------:R-:W-:-:S02]  /*21c0*/  FSETP.GEU.AND P2, PT, |R5|, 1.469367938527859385e-39, PT ;  /* 0x001000000500780b */ /* 0x000fc40003f4e200 */
[----:B------:R-:W-:Y:S01]  /*21d0*/  MOV R12, 0x1 ;  /* 0x00000001000c7802 */ /* 0x000fe20000000f00 */
[----:B------:R-:W-:Y:S01]  /*21e0*/  @!P0 DMUL R2, R6, 8.98846567431157953865e+307 ;  /* 0x7fe0000006028828 */ /* 0x000fe20000000000 */
[----:B------:R-:W-:Y:S02]  /*21f0*/  LOP3.LUT R10, R5, 0x7ff00000, RZ, 0xc0, !PT ;  /* 0x7ff00000050a7812 */ /* 0x000fe400078ec0ff */
[----:B------:R-:W-:-:S03]  /*2200*/  LOP3.LUT R29, R29, 0x7ff00000, RZ, 0xc0, !PT ;  /* 0x7ff000001d1d7812 */ /* 0x000fc600078ec0ff */
[----:B------:R-:W0:Y:S01]  /*2210*/  MUFU.RCP64H R13, R3 ;  /* 0x00000003000d7308 */ /* 0x000e220000001800 */
[C---:B------:R-:W-:Y:S01]  /*2220*/  ISETP.GE.U32.AND P1, PT, R10.reuse, R29, PT ;  /* 0x0000001d0a00720c */ /* 0x040fe20003f26070 */
[----:B------:R-:W-:Y:S02]  /*2230*/  IMAD.MOV.U32 R18, RZ, RZ, R10 ;  /* 0x000000ffff127224 */ /* 0x000fe400078e000a */
[----:B------:R-:W-:Y:S02]  /*2240*/  @!P2 LOP3.LUT R11, R7, 0x7ff00000, RZ, 0xc0, !PT ;  /* 0x7ff00000070ba812 */ /* 0x000fe400078ec0ff */
[----:B------:R-:W-:Y:S02]  /*2250*/  @!P2 MOV R14, RZ ;  /* 0x000000ff000ea202 */ /* 0x000fe40000000f00 */
[----:B------:R-:W-:Y:S01]  /*2260*/  @!P2 ISETP.GE.U32.AND P3, PT, R10, R11, PT ;  /* 0x0000000b0a00a20c */ /* 0x000fe20003f66070 */
[----:B------:R-:W-:Y:S01]  /*2270*/  IMAD.MOV.U32 R11, RZ, RZ, 0x1ca00000 ;  /* 0x1ca00000ff0b7424 */ /* 0x000fe200078e00ff */
[----:B------:R-:W-:-:S04]  /*2280*/  @!P0 LOP3.LUT R29, R3, 0x7ff00000, RZ, 0xc0, !PT ;  /* 0x7ff00000031d8812 */ /* 0x000fc800078ec0ff */
[----:B------:R-:W-:Y:S02]  /*2290*/  @!P2 SEL R15, R11, 0x63400000, !P3 ;  /* 0x634000000b0fa807 */ /* 0x000fe40005800000 */
[----:B------:R-:W-:Y:S01]  /*22a0*/  IADD3 R21, PT, PT, R29, -0x1, RZ ;  /* 0xffffffff1d157810 */ /* 0x000fe20007ffe0ff */
[----:B0-----:R-:W-:Y:S01]  /*22b0*/  DFMA R8, R12, -R2, 1 ;  /* 0x3ff000000c08742b */ /* 0x001fe20000000802 */
[----:B------:R-:W-:-:S04]  /*22c0*/  @!P2 LOP3.LUT R15, R15, 0x80000000, R5, 0xf8, !PT ;  /* 0x800000000f0fa812 */ /* 0x000fc800078ef805 */
[----:B------:R-:W-:-:S03]  /*22d0*/  @!P2 LOP3.LUT R15, R15, 0x100000, RZ, 0xfc, !PT ;  /* 0x001000000f0fa812 */ /* 0x000fc600078efcff */
[----:B------:R-:W-:-:S08]  /*22e0*/  DFMA R8, R8, R8, R8 ;  /* 0x000000080808722b */ /* 0x000fd00000000008 */
[----:B------:R-:W-:Y:S01]  /*22f0*/  DFMA R12, R12, R8, R12 ;  /* 0x000000080c0c722b */ /* 0x000fe2000000000c */
[----:B------:R-:W-:Y:S02]  /*2300*/  SEL R9, R11, 0x63400000, !P1 ;  /* 0x634000000b097807 */ /* 0x000fe40004800000 */
[----:B------:R-:W-:Y:S02]  /*2310*/  MOV R8, R4 ;  /* 0x0000000400087202 */ /* 0x000fe40000000f00 */
[----:B------:R-:W-:-:S03]  /*2320*/  LOP3.LUT R9, R9, 0x800fffff, R5, 0xf8, !PT ;  /* 0x800fffff09097812 */ /* 0x000fc600078ef805 */
[----:B------:R-:W-:-:S03]  /*2330*/  DFMA R16, R12, -R2, 1 ;  /* 0x3ff000000c10742b */ /* 0x000fc60000000802 */
[----:B------:R-:W-:-:S05]  /*2340*/  @!P2 DFMA R8, R8, 2, -R14 ;  /* 0x400000000808a82b */ /* 0x000fca000000080e */
[----:B------:R-:W-:-:S05]  /*2350*/  DFMA R12, R12, R16, R12 ;  /* 0x000000100c0c722b */ /* 0x000fca000000000c */
[----:B------:R-:W-:-:S03]  /*2360*/  @!P2 LOP3.LUT R18, R9, 0x7ff00000, RZ, 0xc0, !PT ;  /* 0x7ff000000912a812 */ /* 0x000fc600078ec0ff */
[----:B------:R-:W-:Y:S01]  /*2370*/  DMUL R14, R12, R8 ;  /* 0x000000080c0e7228 */ /* 0x000fe20000000000 */
[----:B------:R-:W-:-:S04]  /*2380*/  IADD3 R20, PT, PT, R18, -0x1, RZ ;  /* 0xffffffff12147810 */ /* 0x000fc80007ffe0ff */
[----:B------:R-:W-:-:S03]  /*2390*/  ISETP.GT.U32.AND P0, PT, R20, 0x7feffffe, PT ;  /* 0x7feffffe1400780c */ /* 0x000fc60003f04070 */
[----:B------:R-:W-:Y:S01]  /*23a0*/  DFMA R16, R14, -R2, R8 ;  /* 0x800000020e10722b */ /* 0x000fe20000000008 */
[----:B------:R-:W-:-:S07]  /*23b0*/  ISETP.GT.U32.OR P0, PT, R21, 0x7feffffe, P0 ;  /* 0x7feffffe1500780c */ /* 0x000fce0000704470 */
[----:B------:R-:W-:-:S06]  /*23c0*/  DFMA R12, R12, R16, R14 ;  /* 0x000000100c0c722b */ /* 0x000fcc000000000e */
[----:B------:R-:W-:Y:S05]  /*23d0*/  @P0 BRA `(.L_x_5) ;  /* 0x00000000006c0947 */ /* 0x000fea0003800000 */
[----:B------:R-:W-:-:S04]  /*23e0*/  LOP3.LUT R5, R7, 0x7ff00000, RZ, 0xc0, !PT ;  /* 0x7ff0000007057812 */ /* 0x000fc800078ec0ff */
[CC--:B------:R-:W-:Y:S02]  /*23f0*/  VIADDMNMX R4, R10.reuse, -R5.reuse, 0xb9600000, !PT ;  /* 0xb96000000a047446 */ /* 0x0c0fe40007800905 */
[----:B------:R-:W-:Y:S02]  /*2400*/  ISETP.GE.U32.AND P0, PT, R10, R5, PT ;  /* 0x000000050a00720c */ /* 0x000fe40003f06070 */
[----:B------:R-:W-:Y:S02]  /*2410*/  VIMNMX R4, PT, PT, R4, 0x46a00000, PT ;  /* 0x46a0000004047848 */ /* 0x000fe40003fe0100 */
[----:B------:R-:W-:-:S05]  /*2420*/  SEL R11, R11, 0x63400000, !P0 ;  /* 0x634000000b0b7807 */ /* 0x000fca0004000000 */
[----:B------:R-:W-:Y:S01]  /*2430*/  IMAD.IADD R14, R4, 0x1, -R11 ;  /* 0x00000001040e7824 */ /* 0x000fe200078e0a0b */
[----:B------:R-:W-:-:S04]  /*2440*/  MOV R4, RZ ;  /* 0x000000ff00047202 */ /* 0x000fc80000000f00 */
[----:B------:R-:W-:-:S06]  /*2450*/  IADD3 R5, PT, PT, R14, 0x7fe00000, RZ ;  /* 0x7fe000000e057810 */ /* 0x000fcc0007ffe0ff */
[----:B------:R-:W-:-:S10]  /*2460*/  DMUL R10, R12, R4 ;  /* 0x000000040c0a7228 */ /* 0x000fd40000000000 */
[----:B------:R-:W-:-:S13]  /*2470*/  FSETP.GTU.AND P0, PT, |R11|, 1.469367938527859385e-39, PT ;  /* 0x001000000b00780b */ /* 0x000fda0003f0c200 */
[----:B------:R-:W-:Y:S05]  /*2480*/  @P0 BRA `(.L_x_6) ;  /* 0x0000000000940947 */ /* 0x000fea0003800000 */
[----:B------:R-:W-:Y:S01]  /*2490*/  DFMA R2, R12, -R2, R8 ;  /* 0x800000020c02722b */ /* 0x000fe20000000008 */
[----:B------:R-:W-:-:S09]  /*24a0*/  IMAD.MOV.U32 R4, RZ, RZ, RZ ;  /* 0x000000ffff047224 */ /* 0x000fd200078e00ff */
[C---:B------:R-:W-:Y:S02]  /*24b0*/  FSETP.NEU.AND P0, PT, R3.reuse, RZ, PT ;  /* 0x000000ff0300720b */ /* 0x040fe40003f0d000 */
[----:B------:R-:W-:-:S04]  /*24c0*/  LOP3.LUT R7, R3, 0x80000000, R7, 0x48, !PT ;  /* 0x8000000003077812 */ /* 0x000fc800078e4807 */
[----:B------:R-:W-:-:S07]  /*24d0*/  LOP3.LUT R5, R7, R5, RZ, 0xfc, !PT ;  /* 0x0000000507057212 */ /* 0x000fce00078efcff */
[----:B------:R-:W-:Y:S05]  /*24e0*/  @!P0 BRA `(.L_x_6) ;  /* 0x00000000007c8947 */ /* 0x000fea0003800000 */
[----:B------:R-:W-:Y:S01]  /*24f0*/  IADD3 R3, PT, PT, -R14, RZ, RZ ;  /* 0x000000ff0e037210 */ /* 0x000fe20007ffe1ff */
[----:B------:R-:W-:Y:S01]  /*2500*/  DMUL.RP R4, R12, R4 ;  /* 0x000000040c047228 */ /* 0x000fe20000008000 */
[----:B------:R-:W-:-:S06]  /*2510*/  MOV R2, RZ ;  /* 0x000000ff00027202 */ /* 0x000fcc0000000f00 */
[----:B------:R-:W-:-:S03]  /*2520*/  DFMA R2, R10, -R2, R12 ;  /* 0x800000020a02722b */ /* 0x000fc6000000000c */
[----:B------:R-:W-:-:S03]  /*2530*/  LOP3.LUT R7, R5, R7, RZ, 0x3c, !PT ;  /* 0x0000000705077212 */ /* 0x000fc600078e3cff */
[----:B------:R-:W-:-:S04]  /*2540*/  IADD3 R2, PT, PT, -R14, -0x43300000, RZ ;  /* 0xbcd000000e027810 */ /* 0x000fc80007ffe1ff */
[----:B------:R-:W-:-:S04]  /*2550*/  FSETP.NEU.AND P0, PT, |R3|, R2, PT ;  /* 0x000000020300720b */ /* 0x000fc80003f0d200 */
[----:B------:R-:W-:Y:S02]  /*2560*/  FSEL R10, R4, R10, !P0 ;  /* 0x0000000a040a7208 */ /* 0x000fe40004000000 */
[----:B------:R-:W-:Y:S01]  /*2570*/  FSEL R11, R7, R11, !P0 ;  /* 0x0000000b070b7208 */ /* 0x000fe20004000000 */
[----:B------:R-:W-:Y:S06]  /*2580*/  BRA `(.L_x_6) ;  /* 0x0000000000547947 */ /* 0x000fec0003800000 */
.L_x_5:
[----:B------:R-:W-:-:S14]  /*2590*/  DSETP.NAN.AND P0, PT, R4, R4, PT ;  /* 0x000000040400722a */ /* 0x000fdc0003f08000 */
[----:B------:R-:W-:Y:S05]  /*25a0*/  @P0 BRA `(.L_x_7) ;  /* 0x0000000000440947 */ /* 0x000fea0003800000 */
[----:B------:R-:W-:-:S14]  /*25b0*/  DSETP.NAN.AND P0, PT, R6, R6, PT ;  /* 0x000000060600722a */ /* 0x000fdc0003f08000 */
[----:B------:R-:W-:Y:S05]  /*25c0*/  @P0 BRA `(.L_x_8) ;  /* 0x0000000000300947 */ /* 0x000fea0003800000 */
[----:B------:R-:W-:Y:S01]  /*25d0*/  ISETP.NE.AND P0, PT, R18, R29, PT ;  /* 0x0000001d1200720c */ /* 0x000fe20003f05270 */
[----:B------:R-:W-:Y:S01]  /*25e0*/  IMAD.MOV.U32 R10, RZ, RZ, 0x0 ;  /* 0x00000000ff0a7424 */ /* 0x000fe200078e00ff */
[----:B------:R-:W-:-:S11]  /*25f0*/  MOV R11, 0xfff80000 ;  /* 0xfff80000000b7802 */ /* 0x000fd60000000f00 */
[----:B------:R-:W-:Y:S05]  /*2600*/  @!P0 BRA `(.L_x_6) ;  /* 0x0000000000348947 */ /* 0x000fea0003800000 */
[----:B------:R-:W-:Y:S02]  /*2610*/  ISETP.NE.AND P0, PT, R18, 0x7ff00000, PT ;  /* 0x7ff000001200780c */ /* 0x000fe40003f05270 */
[----:B------:R-:W-:Y:S02]  /*2620*/  LOP3.LUT R11, R5, 0x80000000, R7, 0x48, !PT ;  /* 0x80000000050b7812 */ /* 0x000fe400078e4807 */
[----:B------:R-:W-:-:S13]  /*2630*/  ISETP.EQ.OR P0, PT, R29, RZ, !P0 ;  /* 0x000000ff1d00720c */ /* 0x000fda0004702670 */
[----:B------:R-:W-:Y:S02]  /*2640*/  @P0 LOP3.LUT R2, R11, 0x7ff00000, RZ, 0xfc, !PT ;  /* 0x7ff000000b020812 */ /* 0x000fe400078efcff */
[----:B------:R-:W-:Y:S01]  /*2650*/  @!P0 MOV R10, RZ ;  /* 0x000000ff000a8202 */ /* 0x000fe20000000f00 */
[----:B------:R-:W-:Y:S01]  /*2660*/  @P0 IMAD.MOV.U32 R10, RZ, RZ, RZ ;  /* 0x000000ffff0a0224 */ /* 0x000fe200078e00ff */
[----:B------:R-:W-:Y:S01]  /*2670*/  @P0 MOV R11, R2 ;  /* 0x00000002000b0202 */ /* 0x000fe20000000f00 */
[----:B------:R-:W-:Y:S06]  /*2680*/  BRA `(.L_x_6) ;  /* 0x0000000000147947 */ /* 0x000fec0003800000 */
.L_x_8:
[----:B------:R-:W-:Y:S02]  /*2690*/  LOP3.LUT R11, R7, 0x80000, RZ, 0xfc, !PT ;  /* 0x00080000070b7812 */ /* 0x000fe400078efcff */
[----:B------:R-:W-:Y:S01]  /*26a0*/  MOV R10, R6 ;  /* 0x00000006000a7202 */ /* 0x000fe20000000f00 */
[----:B------:R-:W-:Y:S06]  /*26b0*/  BRA `(.L_x_6) ;  /* 0x0000000000087947 */ /* 0x000fec0003800000 */
.L_x_7:
[----:B------:R-:W-:Y:S01]  /*26c0*/  LOP3.LUT R11, R5, 0x80000, RZ, 0xfc, !PT ;  /* 0x00080000050b7812 */ /* 0x000fe200078efcff */
[----:B------:R-:W-:-:S07]  /*26d0*/  IMAD.MOV.U32 R10, RZ, RZ, R4 ;  /* 0x000000ffff0a7224 */ /* 0x000fce00078e0004 */
.L_x_6:
[----:B------:R-:W-:Y:S05]  /*26e0*/  BSYNC.RECONVERGENT B1 ;  /* 0x0000000000017941 */ /* 0x000fea0003800200 */
.L_x_4:
[----:B------:R-:W-:Y:S01]  /*26f0*/  HFMA2 R3, -RZ, RZ, 0, 0 ;  /* 0x00000000ff037431 */ /* 0x000fe200000001ff */
[----:B------:R-:W-:-:S04]  /*2700*/  MOV R2, R0 ;  /* 0x0000000000027202 */ /* 0x000fc80000000f00 */
[----:B------:R-:W-:Y:S05]  /*2710*/  RET.REL.NODEC R2 `(_Z7softmaxPdS_) ;  /* 0xffffffd802387950 */ /* 0x000fea0003c3ffff */
.L_x_9:
        /* <DEDUP_REMOVED lines=14> */
.L_x_13:


//--------------------- .text._Z14matrixmult_Q_KPdS_S_ --------------------------
	.section	.text._Z14matrixmult_Q_KPdS_S_,"ax",@progbits
	.align	128
        .global         _Z14matrixmult_Q_KPdS_S_
        .type           _Z14matrixmult_Q_KPdS_S_,@function
        .size           _Z14matrixmult_Q_KPdS_S_,(.L_x_16 - _Z14matrixmult_Q_KPdS_S_)
        .other          _Z14matrixmult_Q_KPdS_S_,@"STO_CUDA_ENTRY STV_DEFAULT"
_Z14matrixmult_Q_KPdS_S_:
.text._Z14matrixmult_Q_KPdS_S_:
        /* <DEDUP_REMOVED lines=12> */
[----:B------:R-:W0:Y:S01]  /*00c0*/  LDC.64 R4, c[0x0][0x380] ;  /* 0x0000e000ff047b82 */ /* 0x000e220000000a00 */
[----:B------:R-:W1:Y:S01]  /*00d0*/  LDCU.64 UR4, c[0x0][0x358] ;  /* 0x00006b00ff0477ac */ /* 0x000e620008000a00 */
[----:B------:R-:W-:-:S06]  /*00e0*/  IMAD.SHL.U32 R7, R15, 0x20, RZ ;  /* 0x000000200f077824 */ /* 0x000fcc00078e00ff */
[----:B------:R-:W2:Y:S01]  /*00f0*/  LDC.64 R2, c[0x0][0x388] ;  /* 0x0000e200ff027b82 */ /* 0x000ea20000000a00 */
[----:B0-----:R-:W-:-:S05]  /*0100*/  IMAD.WIDE R4, R7, 0x8, R4 ;  /* 0x0000000807047825 */ /* 0x001fca00078e0204 */
[----:B-1----:R-:W3:Y:S01]  /*0110*/  LDG.E.64 R6, desc[UR4][R4.64] ;  /* 0x0000000404067981 */ /* 0x002ee2000c1e1b00 */
[----:B--2---:R-:W-:-:S03]  /*0120*/  IMAD.WIDE.U32 R2, R0, 0x8, R2 ;  /* 0x0000000800027825 */ /* 0x004fc600078e0002 */
[----:B------:R-:W2:Y:S04]  /*0130*/  LDG.E.64 R12, desc[UR4][R4.64+0x8] ;  /* 0x00000804040c7981 */ /* 0x000ea8000c1e1b00 */
[----:B------:R-:W3:Y:S04]  /*0140*/  LDG.E.64 R8, desc[UR4][R2.64] ;  /* 0x0000000402087981 */ /* 0x000ee8000c1e1b00 */
[----:B------:R-:W2:Y:S04]  /*0150*/  LDG.E.64 R10, desc[UR4][R2.64+0x620] ;  /* 0x00062004020a7981 */ /* 0x000ea8000c1e1b00 */
[----:B------:R-:W4:Y:S04]  /*0160*/  LDG.E.64 R20, desc[UR4][R4.64+0x10] ;  /* 0x0000100404147981 */ /* 0x000f28000c1e1b00 */
[----:B------:R-:W4:Y:S04]  /*0170*/  LDG.E.64 R22, desc[UR4][R2.64+0xc40] ;  /* 0x000c400402167981 */ /* 0x000f28000c1e1b00 */
[----:B------:R-:W5:Y:S04]  /*0180*/  LDG.E.64 R16, desc[UR4][R4.64+0x18] ;  /* 0x0000180404107981 */ /* 0x000f68000c1e1b00 */
[----:B------:R-:W5:Y:S04]  /*0190*/  LDG.E.64 R18, desc[UR4][R2.64+0x1260] ;  /* 0x0012600402127981 */ /* 0x000f68000c1e1b00 */
[----:B------:R-:W5:Y:S04]  /*01a0*/  LDG.E.64 R26, desc[UR4][R4.64+0xf8] ;  /* 0x0000f804041a7981 */ /* 0x000f68000c1e1b00 */
[----:B------:R-:W5:Y:S01]  /*01b0*/  LDG.E.64 R28, desc[UR4][R2.64+0xbde0] ;  /* 0x00bde004021c7981 */ /* 0x000f62000c1e1b00 */
[----:B---3--:R-:W-:-:S03]  /*01c0*/  DFMA R24, R6, R8, RZ ;  /* 0x000000080618722b */ /* 0x008fc600000000ff */
[----:B------:R-:W3:Y:S04]  /*01d0*/  LDG.E.64 R6, desc[UR4][R4.64+0x20] ;  /* 0x0000200404067981 */ /* 0x000ee8000c1e1b00 */
[----:B------:R-:W3:Y:S01]  /*01e0*/  LDG.E.64 R8, desc[UR4][R2.64+0x1880] ;  /* 0x0018800402087981 */ /* 0x000ee2000c1e1b00 */
[----:B--2---:R-:W-:-:S03]  /*01f0*/  DFMA R24, R12, R10, R24 ;  /* 0x0000000a0c18722b */ /* 0x004fc60000000018 */
[----:B------:R-:W2:Y:S04]  /*0200*/  LDG.E.64 R10, desc[UR4][R4.64+0x28] ;  /* 0x00002804040a7981 */ /* 0x000ea8000c1e1b00 */
[----:B------:R-:W2:Y:S01]  /*0210*/  LDG.E.64 R12, desc[UR4][R2.64+0x1ea0] ;  /* 0x001ea004020c7981 */ /* 0x000ea2000c1e1b00 */
[----:B----4-:R-:W-:-:S03]  /*0220*/  DFMA R24, R20, R22, R24 ;  /* 0x000000161418722b */ /* 0x010fc60000000018 */
[----:B------:R-:W4:Y:S04]  /*0230*/  LDG.E.64 R20, desc[UR4][R4.64+0x30] ;  /* 0x0000300404147981 */ /* 0x000f28000c1e1b00 */
[----:B------:R-:W4:Y:S01]  /*0240*/  LDG.E.64 R22, desc[UR4][R2.64+0x24c0] ;  /* 0x0024c00402167981 */ /* 0x000f22000c1e1b00 */
[----:B-----5:R-:W-:-:S03]  /*0250*/  DFMA R24, R16, R18, R24 ;  /* 0x000000121018722b */ /* 0x020fc60000000018 */
[----:B------:R-:W5:Y:S04]  /*0260*/  LDG.E.64 R16, desc[UR4][R4.64+0x38] ;  /* 0x0000380404107981 */ /* 0x000f68000c1e1b00 */
[----:B------:R-:W5:Y:S01]  /*0270*/  LDG.E.64 R18, desc[UR4][R2.64+0x2ae0] ;  /* 0x002ae00402127981 */ /* 0x000f62000c1e1b00 */
[----:B---3--:R-:W-:-:S03]  /*0280*/  DFMA R24, R6, R8, R24 ;  /* 0x000000080618722b */ /* 0x008fc60000000018 */
        /* <DEDUP_REMOVED lines=68> */
[----:B-----5:R-:W-:Y:S01]  /*06d0*/  DFMA R16, R16, R18, R24 ;  /* 0x000000121010722b */ /* 0x020fe20000000018 */
[----:B------:R-:W-:Y:S01]  /*06e0*/  UMOV UR6, 0xfefa39ef ;  /* 0xfefa39ef00067882 */ /* 0x000fe20000000000 */
[----:B------:R-:W-:Y:S01]  /*06f0*/  UMOV UR7, 0x3fe62e42 ;  /* 0x3fe62e4200077882 */ /* 0x000fe20000000000 */
[----:B------:R-:W-:Y:S01]  /*0700*/  IMAD R15, R15, 0xc4, R0 ;  /* 0x000000c40f0f7824 */ /* 0x000fe200078e0200 */
[----:B------:R-:W-:Y:S04]  /*0710*/  BSSY.RECONVERGENT B0, `(.L_x_10) ;  /* 0x000003e000007945 */ /* 0x000fe80003800200 */
[----:B---3--:R-:W-:-:S08]  /*0720*/  DFMA R6, R6, R8, R16 ;  /* 0x000000080606722b */ /* 0x008fd00000000010 */
[----:B--2---:R-:W-:-:S08]  /*0730*/  DFMA R6, R10, R12, R6 ;  /* 0x0000000c0a06722b */ /* 0x004fd00000000006 */
[----:B----4-:R-:W-:-:S08]  /*0740*/  DFMA R6, R20, R22, R6 ;  /* 0x000000161406722b */ /* 0x010fd00000000006 */
[----:B------:R-:W-:Y:S01]  /*0750*/  DFMA R26, R26, R28, R6 ;  /* 0x0000001c1a1a722b */ /* 0x000fe20000000006 */
[----:B------:R-:W-:Y:S01]  /*0760*/  IMAD.MOV.U32 R6, RZ, RZ, 0x652b82fe ;  /* 0x652b82feff067424 */ /* 0x000fe200078e00ff */
[----:B------:R-:W-:-:S06]  /*0770*/  MOV R7, 0x3ff71547 ;  /* 0x3ff7154700077802 */ /* 0x000fcc0000000f00 */
[----:B------:R-:W-:-:S08]  /*0780*/  DFMA R6, R26, R6, 6.75539944105574400000e+15 ;  /* 0x433800001a06742b */ /* 0x000fd00000000006 */
[----:B------:R-:W-:-:S08]  /*0790*/  DADD R8, R6, -6.75539944105574400000e+15 ;  /* 0xc338000006087429 */ /* 0x000fd00000000000 */
[----:B------:R-:W-:Y:S01]  /*07a0*/  DFMA R4, R8, -UR6, R26 ;  /* 0x8000000608047c2b */ /* 0x000fe2000800001a */
[----:B------:R-:W-:Y:S01]  /*07b0*/  UMOV UR6, 0x3b39803f ;  /* 0x3b39803f00067882 */ /* 0x000fe20000000000 */
[----:B------:R-:W-:-:S06]  /*07c0*/  UMOV UR7, 0x3c7abc9e ;  /* 0x3c7abc9e00077882 */ /* 0x000fcc0000000000 */
[----:B------:R-:W-:Y:S01]  /*07d0*/  DFMA R2, R8, -UR6, R4 ;  /* 0x8000000608027c2b */ /* 0x000fe20008000004 */
[----:B------:R-:W-:Y:S01]  /*07e0*/  IMAD.MOV.U32 R4, RZ, RZ, -0x35dec16 ;  /* 0xfca213eaff047424 */ /* 0x000fe200078e00ff */
[----:B------:R-:W-:Y:S01]  /*07f0*/  MOV R5, 0x3e928af3 ;  /* 0x3e928af300057802 */ /* 0x000fe20000000f00 */
[----:B------:R-:W-:Y:S01]  /*0800*/  UMOV UR6, 0x69ce2bdf ;  /* 0x69ce2bdf00067882 */ /* 0x000fe20000000000 */
[----:B------:R-:W-:Y:S01]  /*0810*/  UMOV UR7, 0x3e5ade15 ;  /* 0x3e5ade1500077882 */ /* 0x000fe20000000000 */
[----:B------:R-:W0:Y:S03]  /*0820*/  LDC.64 R8, c[0x0][0x390] ;  /* 0x0000e400ff087b82 */ /* 0x000e260000000a00 */
[----:B------:R-:W-:Y:S01]  /*0830*/  DFMA R4, R2, UR6, R4 ;  /* 0x0000000602047c2b */ /* 0x000fe20008000004 */
[----:B------:R-:W-:Y:S01]  /*0840*/  UMOV UR6, 0x62401315 ;  /* 0x6240131500067882 */ /* 0x000fe20000000000 */
[----:B------:R-:W-:-:S06]  /*0850*/  UMOV UR7, 0x3ec71dee ;  /* 0x3ec71dee00077882 */ /* 0x000fcc0000000000 */
[----:B------:R-:W-:Y:S01]  /*0860*/  DFMA R4, R2, R4, UR6 ;  /* 0x0000000602047e2b */ /* 0x000fe20008000004 */
        /* <DEDUP_REMOVED lines=21> */
[----:B------:R-:W-:-:S07]  /*09c0*/  FSETP.GEU.AND P0, PT, |R27|, 4.1917929649353027344, PT ;  /* 0x4086232b1b00780b */ /* 0x000fce0003f0e200 */
[----:B------:R-:W-:-:S08]  /*09d0*/  DFMA R4, R2, R4, 1 ;  /* 0x3ff000000204742b */ /* 0x000fd00000000004 */
[----:B------:R-:W-:Y:S01]  /*09e0*/  DFMA R4, R2, R4, 1 ;  /* 0x3ff000000204742b */ /* 0x000fe20000000004 */
[----:B0-----:R-:W-:-:S09]  /*09f0*/  IMAD.WIDE R8, R15, 0x8, R8 ;  /* 0x000000080f087825 */ /* 0x001fd200078e0208 */
[----:B------:R-:W-:Y:S01]  /*0a00*/  IMAD R3, R6, 0x100000, R5 ;  /* 0x0010000006037824 */ /* 0x000fe200078e0205 */
[----:B------:R-:W-:Y:S01]  /*0a10*/  MOV R2, R4 ;  /* 0x0000000400027202 */ /* 0x000fe20000000f00 */
[----:B------:R-:W-:Y:S06]  /*0a20*/  @!P0 BRA `(.L_x_11) ;  /* 0x0000000000308947 */ /* 0x000fec0003800000 */
[----:B------:R-:W-:Y:S01]  /*0a30*/  FSETP.GEU.AND P1, PT, |R27|, 4.2275390625, PT ;  /* 0x408748001b00780b */ /* 0x000fe20003f2e200 */
[C---:B------:R-:W-:Y:S02]  /*0a40*/  DADD R2, R26.reuse, +INF ;  /* 0x7ff000001a027429 */ /* 0x040fe40000000000 */
[----:B------:R-:W-:-:S08]  /*0a50*/  DSETP.GEU.AND P0, PT, R26, RZ, PT ;  /* 0x000000ff1a00722a */ /* 0x000fd00003f0e000 */
[----:B------:R-:W-:Y:S02]  /*0a60*/  FSEL R2, R2, RZ, P0 ;  /* 0x000000ff02027208 */ /* 0x000fe40000000000 */
[----:B------:R-:W-:Y:S02]  /*0a70*/  @!P1 LEA.HI R0, R6, R6, RZ, 0x1 ;  /* 0x0000000606009211 */ /* 0x000fe400078f08ff */
[----:B------:R-:W-:Y:S02]  /*0a80*/  FSEL R3, R3, RZ, P0 ;  /* 0x000000ff03037208 */ /* 0x000fe40000000000 */
[----:B------:R-:W-:-:S04]  /*0a90*/  @!P1 SHF.R.S32.HI R7, RZ, 0x1, R0 ;  /* 0x00000001ff079819 */ /* 0x000fc80000011400 */
[----:B------:R-:W-:Y:S01]  /*0aa0*/  @!P1 LEA R5, R7, R5, 0x14 ;  /* 0x0000000507059211 */ /* 0x000fe200078ea0ff */
[----:B------:R-:W-:-:S05]  /*0ab0*/  @!P1 IMAD.IADD R6, R6, 0x1, -R7 ;  /* 0x0000000106069824 */ /* 0x000fca00078e0a07 */
[----:B------:R-:W-:Y:S01]  /*0ac0*/  @!P1 LEA R7, R6, 0x3ff00000, 0x14 ;  /* 0x3ff0000006079811 */ /* 0x000fe200078ea0ff */
[----:B------:R-:W-:-:S06]  /*0ad0*/  @!P1 IMAD.MOV.U32 R6, RZ, RZ, RZ ;  /* 0x000000ffff069224 */ /* 0x000fcc00078e00ff */
[----:B------:R-:W-:-:S11]  /*0ae0*/  @!P1 DMUL R2, R4, R6 ;  /* 0x0000000604029228 */ /* 0x000fd60000000000 */
.L_x_11:
[----:B------:R-:W-:Y:S05]  /*0af0*/  BSYNC.RECONVERGENT B0 ;  /* 0x0000000000007941 */ /* 0x000fea0003800200 */
.L_x_10:
[----:B------:R-:W-:Y:S01]  /*0b00*/  STG.E.64 desc[UR4][R8.64], R2 ;  /* 0x0000000208007986 */ /* 0x000fe2000c101b04 */
[----:B------:R-:W-:Y:S05]  /*0b10*/  EXIT ;  /* 0x000000000000794d */ /* 0x000fea0003800000 */
.L_x_12:
        /* <DEDUP_REMOVED lines=14> */
.L_x_16:


//--------------------- .nv.shared.reserved.0     --------------------------
	.section	.nv.shared.reserved.0,"aw",@nobits
	.weak		__nv_reservedSMEM_offset_0_alias
	.size		__nv_reservedSMEM_offset_0_alias, 0, 64
	.other		__nv_reservedSMEM_offset_0_alias,@"STO_CUDA_RESERVED_SHARED STV_DEFAULT"
__nv_reservedSMEM_offset_0_alias:
	.zero		0
	.zero		64


//--------------------- .nv.constant0._Z15matrixmult_QK_VPdS_S_ --------------------------
	.section	.nv.constant0._Z15matrixmult_QK_VPdS_S_,"a",@progbits
	.sectionflags	@""
	.align	4
.nv.constant0._Z15matrixmult_QK_VPdS_S_:
	.zero		920


//--------------------- .nv.constant0._Z7softmaxPdS_ --------------------------
	.section	.nv.constant0._Z7softmaxPdS_,"a",@progbits
	.sectionflags	@""
	.align	4
.nv.constant0._Z7softmaxPdS_:
	.zero		912


//--------------------- .nv.constant0._Z14matrixmult_Q_KPdS_S_ --------------------------
	.section	.nv.constant0._Z14matrixmult_Q_KPdS_S_,"a",@progbits
	.sectionflags	@""
	.align	4
.nv.constant0._Z14matrixmult_Q_KPdS_S_:
	.zero		920


//--------------------- SYMBOLS --------------------------

	.type		.nv.reservedSmem.offset0,@object
	.size		.nv.reservedSmem.offset0,0x4
